	.target	sm_90a

	.elftype	@"ET_EXEC"


//--------------------- .note.nv.tkinfo           --------------------------
	.section	.note.nv.tkinfo,"",@"SHT_NOTE"
	.sectionflags	@"SHF_NOTE_NV_TKINFO"
	.tkinfo
        /*0018*/ 	.word	0x00000002
        /*0030*/ 	.string	""
        /*0030*/ 	.string	"ptxas"
        /*0030*/ 	.string	"Cuda compilation tools, release 13.0, V13.0.88"
        /*0030*/ 	.string	"Build cuda_13.0.r13.0/compiler.36424714_0"
        /*0030*/ 	.string	"-arch sm_90a -m 64 "



//--------------------- .note.nv.cuinfo           --------------------------
	.section	.note.nv.cuinfo,"",@"SHT_NOTE"
	.sectionflags	@"SHF_NOTE_NV_CUINFO"
        /*0018*/ 	.short	0x0002
        /*001a*/ 	.short	0x005a
        /*001c*/ 	.short	0x0082
	.zero		2


//--------------------- .nv.info                  --------------------------
	.section	.nv.info,"",@"SHT_CUDA_INFO"
	.align	4


	//----- nvinfo : EIATTR_REGCOUNT
	.align		4
        /*0000*/ 	.byte	0x04, 0x2f
        /*0002*/ 	.short	(.L_15 - .L_14)
	.align		4
.L_14:
        /*0004*/ 	.word	index@(_ZN7cutlass13device_kernelINS_4gemm6kernel13GemmUniversalIN4cute5tupleIJiiiiEEENS1_10collective13CollectiveMmaINS1_34MainloopSm90TmaGmmaWarpSpecializedILi3ENS5_IJNS4_1CILi2EEENSA_ILi1EEESC_EEENS1_35KernelTmaWarpSpecializedCooperativeEEENS5_IJNSA_ILi512EEENSA_ILi48EEENSA_ILi64EEEEEENS_6half_tENS5_IJlSC_lEEESK_SL_NS4_8TiledMMAINS4_8MMA_AtomIJNS4_4SM904GMMA25MMA_64x16x16_F32F16F16_SSILNSP_5MajorE0ELSR_0ELNSP_7ScaleInE1ELSS_1EEEEEENS4_6LayoutISD_NS5_IJSC_NSA_ILi0EEESW_EEEEENS5_IJNS4_10UnderscoreESZ_SZ_EEEEENS4_13SM90_TMA_LOADENS4_14ComposedLayoutINS4_7SwizzleILi3ELi4ELi3EEENS4_18smem_ptr_flag_bitsILi16EEENSV_INS5_IJNSA_ILi8EEESI_EEENS5_IJSI_SC_EEEEEEEvNS4_8identityENS4_23SM90_TMA_LOAD_MULTICASTES1C_vS1D_EENS_8epilogue10collective6detail29Sm90TmaWarpSpecializedAdapterINS1H_15DefaultEpilogueISK_SL_SL_NS1G_6thread17LinearCombinationISK_Li1EffLNS1L_9ScaleType4KindE0ELNS_15FloatRoundStyleE2ESK_EENS1_15EpilogueDefaultEEEEEvvEEEEvNT_6ParamsE)
        /*0008*/ 	.word	0x000000a8


	//----- nvinfo : EIATTR_FRAME_SIZE
	.align		4
.L_15:
        /*000c*/ 	.byte	0x04, 0x11
        /*000e*/ 	.short	(.L_17 - .L_16)
	.align		4
.L_16:
        /*0010*/ 	.word	index@(_ZN7cutlass13device_kernelINS_4gemm6kernel13GemmUniversalIN4cute5tupleIJiiiiEEENS1_10collective13CollectiveMmaINS1_34MainloopSm90TmaGmmaWarpSpecializedILi3ENS5_IJNS4_1CILi2EEENSA_ILi1EEESC_EEENS1_35KernelTmaWarpSpecializedCooperativeEEENS5_IJNSA_ILi512EEENSA_ILi48EEENSA_ILi64EEEEEENS_6half_tENS5_IJlSC_lEEESK_SL_NS4_8TiledMMAINS4_8MMA_AtomIJNS4_4SM904GMMA25MMA_64x16x16_F32F16F16_SSILNSP_5MajorE0ELSR_0ELNSP_7ScaleInE1ELSS_1EEEEEENS4_6LayoutISD_NS5_IJSC_NSA_ILi0EEESW_EEEEENS5_IJNS4_10UnderscoreESZ_SZ_EEEEENS4_13SM90_TMA_LOADENS4_14ComposedLayoutINS4_7SwizzleILi3ELi4ELi3EEENS4_18smem_ptr_flag_bitsILi16EEENSV_INS5_IJNSA_ILi8EEESI_EEENS5_IJSI_SC_EEEEEEEvNS4_8identityENS4_23SM90_TMA_LOAD_MULTICASTES1C_vS1D_EENS_8epilogue10collective6detail29Sm90TmaWarpSpecializedAdapterINS1H_15DefaultEpilogueISK_SL_SL_NS1G_6thread17LinearCombinationISK_Li1EffLNS1L_9ScaleType4KindE0ELNS_15FloatRoundStyleE2ESK_EENS1_15EpilogueDefaultEEEEEvvEEEEvNT_6ParamsE)
        /*0014*/ 	.word	0x00000000


	//----- nvinfo : EIATTR_MIN_STACK_SIZE
	.align		4
.L_17:
        /*0018*/ 	.byte	0x04, 0x12
        /*001a*/ 	.short	(.L_19 - .L_18)
	.align		4
.L_18:
        /*001c*/ 	.word	index@(_ZN7cutlass13device_kernelINS_4gemm6kernel13GemmUniversalIN4cute5tupleIJiiiiEEENS1_10collective13CollectiveMmaINS1_34MainloopSm90TmaGmmaWarpSpecializedILi3ENS5_IJNS4_1CILi2EEENSA_ILi1EEESC_EEENS1_35KernelTmaWarpSpecializedCooperativeEEENS5_IJNSA_ILi512EEENSA_ILi48EEENSA_ILi64EEEEEENS_6half_tENS5_IJlSC_lEEESK_SL_NS4_8TiledMMAINS4_8MMA_AtomIJNS4_4SM904GMMA25MMA_64x16x16_F32F16F16_SSILNSP_5MajorE0ELSR_0ELNSP_7ScaleInE1ELSS_1EEEEEENS4_6LayoutISD_NS5_IJSC_NSA_ILi0EEESW_EEEEENS5_IJNS4_10UnderscoreESZ_SZ_EEEEENS4_13SM90_TMA_LOADENS4_14ComposedLayoutINS4_7SwizzleILi3ELi4ELi3EEENS4_18smem_ptr_flag_bitsILi16EEENSV_INS5_IJNSA_ILi8EEESI_EEENS5_IJSI_SC_EEEEEEEvNS4_8identityENS4_23SM90_TMA_LOAD_MULTICASTES1C_vS1D_EENS_8epilogue10collective6detail29Sm90TmaWarpSpecializedAdapterINS1H_15DefaultEpilogueISK_SL_SL_NS1G_6thread17LinearCombinationISK_Li1EffLNS1L_9ScaleType4KindE0ELNS_15FloatRoundStyleE2ESK_EENS1_15EpilogueDefaultEEEEEvvEEEEvNT_6ParamsE)
        /*0020*/ 	.word	0x00000000
.L_19:


//--------------------- .nv.compat                --------------------------
	.section	.nv.compat,"",@"SHT_CUDA_COMPAT_INFO"
	.align	4
        /*0000*/ 	.byte	0x02, 0x09, 0x01, 0x00, 0x02, 0x02, 0x04, 0x00, 0x02, 0x05, 0x05, 0x00, 0x03, 0x07, 0x01, 0x01
        /*0010*/ 	.byte	0x02, 0x03, 0x01, 0x00, 0x02, 0x06, 0x01, 0x00, 0x04, 0x0b, 0x08, 0x00, 0x00, 0x00, 0x00, 0x00
        /*0020*/ 	.byte	0x00, 0x00, 0x00, 0x00


//--------------------- .nv.info._ZN7cutlass13device_kernelINS_4gemm6kernel13GemmUniversalIN4cute5tupleIJiiiiEEENS1_10collective13CollectiveMmaINS1_34MainloopSm90TmaGmmaWarpSpecializedILi3ENS5_IJNS4_1CILi2EEENSA_ILi1EEESC_EEENS1_35KernelTmaWarpSpecializedCooperativeEEENS5_IJNSA_ILi512EEENSA_ILi48EEENSA_ILi64EEEEEENS_6half_tENS5_IJlSC_lEEESK_SL_NS4_8TiledMMAINS4_8MMA_AtomIJNS4_4SM904GMMA25MMA_64x16x16_F32F16F16_SSILNSP_5MajorE0ELSR_0ELNSP_7ScaleInE1ELSS_1EEEEEENS4_6LayoutISD_NS5_IJSC_NSA_ILi0EEESW_EEEEENS5_IJNS4_10UnderscoreESZ_SZ_EEEEENS4_13SM90_TMA_LOADENS4_14ComposedLayoutINS4_7SwizzleILi3ELi4ELi3EEENS4_18smem_ptr_flag_bitsILi16EEENSV_INS5_IJNSA_ILi8EEESI_EEENS5_IJSI_SC_EEEEEEEvNS4_8identityENS4_23SM90_TMA_LOAD_MULTICASTES1C_vS1D_EENS_8epilogue10collective6detail29Sm90TmaWarpSpecializedAdapterINS1H_15DefaultEpilogueISK_SL_SL_NS1G_6thread17LinearCombinationISK_Li1EffLNS1L_9ScaleType4KindE0ELNS_15FloatRoundStyleE2ESK_EENS1_15EpilogueDefaultEEEEEvvEEEEvNT_6ParamsE --------------------------
	.section	.nv.info._ZN7cutlass13device_kernelINS_4gemm6kernel13GemmUniversalIN4cute5tupleIJiiiiEEENS1_10collective13CollectiveMmaINS1_34MainloopSm90TmaGmmaWarpSpecializedILi3ENS5_IJNS4_1CILi2EEENSA_ILi1EEESC_EEENS1_35KernelTmaWarpSpecializedCooperativeEEENS5_IJNSA_ILi512EEENSA_ILi48EEENSA_ILi64EEEEEENS_6half_tENS5_IJlSC_lEEESK_SL_NS4_8TiledMMAINS4_8MMA_AtomIJNS4_4SM904GMMA25MMA_64x16x16_F32F16F16_SSILNSP_5MajorE0ELSR_0ELNSP_7ScaleInE1ELSS_1EEEEEENS4_6LayoutISD_NS5_IJSC_NSA_ILi0EEESW_EEEEENS5_IJNS4_10UnderscoreESZ_SZ_EEEEENS4_13SM90_TMA_LOADENS4_14ComposedLayoutINS4_7SwizzleILi3ELi4ELi3EEENS4_18smem_ptr_flag_bitsILi16EEENSV_INS5_IJNSA_ILi8EEESI_EEENS5_IJSI_SC_EEEEEEEvNS4_8identityENS4_23SM90_TMA_LOAD_MULTICASTES1C_vS1D_EENS_8epilogue10collective6detail29Sm90TmaWarpSpecializedAdapterINS1H_15DefaultEpilogueISK_SL_SL_NS1G_6thread17LinearCombinationISK_Li1EffLNS1L_9ScaleType4KindE0ELNS_15FloatRoundStyleE2ESK_EENS1_15EpilogueDefaultEEEEEvvEEEEvNT_6ParamsE,"",@"SHT_CUDA_INFO"
	.sectionflags	@""
	.align	4


	//----- nvinfo : EIATTR_CUDA_API_VERSION
	.align		4
        /*0000*/ 	.byte	0x04, 0x37
        /*0002*/ 	.short	(.L_21 - .L_20)
.L_20:
        /*0004*/ 	.word	0x00000082


	//----- nvinfo : EIATTR_KPARAM_INFO
	.align		4
.L_21:
        /*0008*/ 	.byte	0x04, 0x17
        /*000a*/ 	.short	(.L_23 - .L_22)
.L_22:
        /*000c*/ 	.word	0x00000000
        /*0010*/ 	.short	0x0000
        /*0012*/ 	.short	0x0070
        /*0014*/ 	.byte	0x00, 0xf0, 0x01, 0x10


	//----- nvinfo : EIATTR_SPARSE_MMA_MASK
	.align		4
.L_23:
        /*0018*/ 	.byte	0x03, 0x50
        /*001a*/ 	.short	0x0000


	//----- nvinfo : EIATTR_MAXREG_COUNT
	.align		4
        /*001c*/ 	.byte	0x03, 0x1b
        /*001e*/ 	.short	0x00a8


	//----- nvinfo : EIATTR_NUM_BARRIERS
	.align		4
        /*0020*/ 	.byte	0x02, 0x4c
        /*0022*/ 	.byte	0x01
	.zero		1


	//----- nvinfo : EIATTR_EXTERNS
	.align		4
        /*0024*/ 	.byte	0x04, 0x0f
        /*0026*/ 	.short	(.L_25 - .L_24)


	//   ....[0]....
	.align		4
.L_24:
        /*0028*/ 	.word	index@(__assertfail)


	//----- nvinfo : EIATTR_MERCURY_ISA_VERSION
	.align		4
.L_25:
        /*002c*/ 	.byte	0x03, 0x5f
        /*002e*/ 	.short	0x0101


	//----- nvinfo : EIATTR_INT_WARP_WIDE_INSTR_OFFSETS
	.align		4
        /*0030*/ 	.byte	0x04, 0x31
        /*0032*/ 	.short	(.L_27 - .L_26)


	//   ....[0]....
.L_26:
        /*0034*/ 	.word	0x00000460


	//   ....[1]....
        /*0038*/ 	.word	0x00000490


	//   ....[2]....
        /*003c*/ 	.word	0x00000650


	//----- nvinfo : EIATTR_COOP_GROUP_MASK_REGIDS
	.align		4
.L_27:
        /*0040*/ 	.byte	0x04, 0x29
        /*0042*/ 	.short	(.L_29 - .L_28)


	//   ....[0]....
.L_28:
        /*0044*/ 	.word	0xffffffff


	//   ....[1]....
        /*0048*/ 	.word	0xffffffff


	//   ....[2]....
        /*004c*/ 	.word	0xffffffff


	//   ....[3]....
        /*0050*/ 	.word	0xffffffff


	//   ....[4]....
        /*0054*/ 	.word	0xffffffff


	//   ....[5]....
        /*0058*/ 	.word	0xffffffff


	//----- nvinfo : EIATTR_COOP_GROUP_INSTR_OFFSETS
	.align		4
.L_29:
        /*005c*/ 	.byte	0x04, 0x28
        /*005e*/ 	.short	(.L_31 - .L_30)


	//   ....[0]....
.L_30:
        /*0060*/ 	.word	0x00000060


	//   ....[1]....
        /*0064*/ 	.word	0x00000070


	//   ....[2]....
        /*0068*/ 	.word	0x00000130


	//   ....[3]....
        /*006c*/ 	.word	0x000002b0


	//   ....[4]....
        /*0070*/ 	.word	0x000007d0


	//   ....[5]....
        /*0074*/ 	.word	0x00001220


	//----- nvinfo : EIATTR_REG_RECONFIG
	.align		4
.L_31:
        /*0078*/ 	.byte	0x01, 0x54
	.zero		2


	//----- nvinfo : EIATTR_SYSCALL_OFFSETS
	.align		4
        /*007c*/ 	.byte	0x04, 0x46
        /*007e*/ 	.short	(.L_33 - .L_32)


	//   ....[0]....
.L_32:
        /*0080*/ 	.word	0x000013e0


	//----- nvinfo : EIATTR_MBARRIER_INSTR_OFFSETS
	.align		4
.L_33:
        /*0084*/ 	.byte	0x04, 0x39
        /*0086*/ 	.short	(.L_35 - .L_34)


	//   ....[0]....
.L_34:
        /*0088*/ 	.word	0x00000230
        /*008c*/ 	.word	0x000000ff
        /*0090*/ 	.word	0x00000000
        /*0094*/ 	.short	0x0100
        /*0096*/ 	.byte	0x08
	.zero		1


	//   ....[1]....
        /*0098*/ 	.word	0x00000240
        /*009c*/ 	.word	0x000000ff
        /*00a0*/ 	.word	0x00000018
        /*00a4*/ 	.short	0x0100
        /*00a6*/ 	.byte	0x08
	.zero		1


	//   ....[2]....
        /*00a8*/ 	.word	0x00000250
        /*00ac*/ 	.word	0x000000ff
        /*00b0*/ 	.word	0x00000008
        /*00b4*/ 	.short	0x0100
        /*00b6*/ 	.byte	0x08
	.zero		1


	//   ....[3]....
        /*00b8*/ 	.word	0x00000260
        /*00bc*/ 	.word	0x000000ff
        /*00c0*/ 	.word	0x00000020
        /*00c4*/ 	.short	0x0100
        /*00c6*/ 	.byte	0x08
	.zero		1


	//   ....[4]....
        /*00c8*/ 	.word	0x00000270
        /*00cc*/ 	.word	0x000000ff
        /*00d0*/ 	.word	0x00000010
        /*00d4*/ 	.short	0x0100
        /*00d6*/ 	.byte	0x08
	.zero		1


	//   ....[5]....
        /*00d8*/ 	.word	0x00000280
        /*00dc*/ 	.word	0x000000ff
        /*00e0*/ 	.word	0x00000028
        /*00e4*/ 	.short	0x0100
        /*00e6*/ 	.byte	0x08
	.zero		1


	//   ....[6]....
        /*00e8*/ 	.word	0x000006d0
        /*00ec*/ 	.word	0x000000ff
        /*00f0*/ 	.word	0x00000040
        /*00f4*/ 	.short	0x0100
        /*00f6*/ 	.byte	0x06
	.zero		1


	//   ....[7]....
        /*00f8*/ 	.word	0x00000760
        /*00fc*/ 	.word	0x000000ff
        /*0100*/ 	.word	0x00000048
        /*0104*/ 	.short	0x0100
        /*0106*/ 	.byte	0x06
	.zero		1


	//   ....[8]....
        /*0108*/ 	.word	0x00001460
        /*010c*/ 	.word	0x00000003
        /*0110*/ 	.word	0x00000000
        /*0114*/ 	.short	0x010a
        /*0116*/ 	.byte	0x3f
	.zero		1


	//   ....[9]....
        /*0118*/ 	.word	0x000014a0
        /*011c*/ 	.word	0x00000003
        /*0120*/ 	.word	0x00000000
        /*0124*/ 	.short	0x010a
        /*0126*/ 	.byte	0x3f
	.zero		1


	//   ....[10]....
        /*0128*/ 	.word	0x000027a0
        /*012c*/ 	.word	0x000000ff
        /*0130*/ 	.word	0x00000000
        /*0134*/ 	.short	0x010a
        /*0136*/ 	.byte	0x07
	.zero		1


	//   ....[11]....
        /*0138*/ 	.word	0x000027e0
        /*013c*/ 	.word	0x000000ff
        /*0140*/ 	.word	0x00000000
        /*0144*/ 	.short	0x010a
        /*0146*/ 	.byte	0x07
	.zero		1


	//   ....[12]....
        /*0148*/ 	.word	0x000039d0
        /*014c*/ 	.word	0x00000005
        /*0150*/ 	.word	0x00000000
        /*0154*/ 	.short	0x0101
        /*0156*/ 	.byte	0x3f
	.zero		1


	//   ....[13]....
        /*0158*/ 	.word	0x00003b90
        /*015c*/ 	.word	0x00000003
        /*0160*/ 	.word	0x00000000
        /*0164*/ 	.short	0x0101
        /*0166*/ 	.byte	0x3f
	.zero		1


	//   ....[14]....
        /*0168*/ 	.word	0x0000b260
        /*016c*/ 	.word	0x00000014
        /*0170*/ 	.word	0x00000018
        /*0174*/ 	.short	0x010a
        /*0176*/ 	.byte	0x3f
	.zero		1


	//   ....[15]....
        /*0178*/ 	.word	0x0000b5e0
        /*017c*/ 	.word	0x00000003
        /*0180*/ 	.word	0x00000048
        /*0184*/ 	.short	0x0101
        /*0186*/ 	.byte	0x3f
	.zero		1


	//   ....[16]....
        /*0188*/ 	.word	0x0000bd30
        /*018c*/ 	.word	0x00000007
        /*0190*/ 	.word	0x00000000
        /*0194*/ 	.short	0x010a
        /*0196*/ 	.byte	0x3f
	.zero		1


	//   ....[17]....
        /*0198*/ 	.word	0x0000bdb0
        /*019c*/ 	.word	0x00000006
        /*01a0*/ 	.word	0x00000000
        /*01a4*/ 	.short	0x010a
        /*01a6*/ 	.byte	0x3f
	.zero		1


	//   ....[18]....
        /*01a8*/ 	.word	0x0000be40
        /*01ac*/ 	.word	0x00000003
        /*01b0*/ 	.word	0x00000000
        /*01b4*/ 	.short	0x010a
        /*01b6*/ 	.byte	0x3f
	.zero		1


	//   ....[19]....
        /*01b8*/ 	.word	0x0000bea0
        /*01bc*/ 	.word	0x00000003
        /*01c0*/ 	.word	0x00000000
        /*01c4*/ 	.short	0x010a
        /*01c6*/ 	.byte	0x3f
	.zero		1


	//   ....[20]....
        /*01c8*/ 	.word	0x0000bf00
        /*01cc*/ 	.word	0x00000006
        /*01d0*/ 	.word	0x00000000
        /*01d4*/ 	.short	0x010a
        /*01d6*/ 	.byte	0x3f
	.zero		1


	//   ....[21]....
        /*01d8*/ 	.word	0x0000bfd0
        /*01dc*/ 	.word	0x00000014
        /*01e0*/ 	.word	0x00000018
        /*01e4*/ 	.short	0x010a
        /*01e6*/ 	.byte	0x3f
	.zero		1


	//   ....[22]....
        /*01e8*/ 	.word	0x0000c0a0
        /*01ec*/ 	.word	0x00000007
        /*01f0*/ 	.word	0x00000000
        /*01f4*/ 	.short	0x010a
        /*01f6*/ 	.byte	0x3f
	.zero		1


	//   ....[23]....
        /*01f8*/ 	.word	0x0000c0f0
        /*01fc*/ 	.word	0x00000006
        /*0200*/ 	.word	0x00000000
        /*0204*/ 	.short	0x010a
        /*0206*/ 	.byte	0x3f
	.zero		1


	//----- nvinfo : EIATTR_NUM_MBARRIERS
	.align		4
.L_35:
        /*0208*/ 	.byte	0x03, 0x38
        /*020a*/ 	.short	0x0008


	//----- nvinfo : EIATTR_EXIT_INSTR_OFFSETS
	.align		4
        /*020c*/ 	.byte	0x04, 0x1c
        /*020e*/ 	.short	(.L_37 - .L_36)


	//   ....[0]....
.L_36:
        /*0210*/ 	.word	0x00000930


	//   ....[1]....
        /*0214*/ 	.word	0x00001150


	//   ....[2]....
        /*0218*/ 	.word	0x0000a990


	//   ....[3]....
        /*021c*/ 	.word	0x0000aef0


	//   ....[4]....
        /*0220*/ 	.word	0x0000be90


	//----- nvinfo : EIATTR_MAX_THREADS
	.align		4
.L_37:
        /*0224*/ 	.byte	0x04, 0x05
        /*0226*/ 	.short	(.L_39 - .L_38)
.L_38:
        /*0228*/ 	.word	0x00000180
        /*022c*/ 	.word	0x00000001
        /*0230*/ 	.word	0x00000001


	//----- nvinfo : EIATTR_CRS_STACK_SIZE
	.align		4
.L_39:
        /*0234*/ 	.byte	0x04, 0x1e
        /*0236*/ 	.short	(.L_41 - .L_40)
.L_40:
        /*0238*/ 	.word	0x00000000


	//----- nvinfo : EIATTR_CBANK_PARAM_SIZE
	.align		4
.L_41:
        /*023c*/ 	.byte	0x03, 0x19
        /*023e*/ 	.short	0x0470


	//----- nvinfo : EIATTR_PARAM_CBANK
	.align		4
        /*0240*/ 	.byte	0x04, 0x0a
        /*0242*/ 	.short	(.L_43 - .L_42)
	.align		4
.L_42:
        /*0244*/ 	.word	index@(.nv.constant0._ZN7cutlass13device_kernelINS_4gemm6kernel13GemmUniversalIN4cute5tupleIJiiiiEEENS1_10collective13CollectiveMmaINS1_34MainloopSm90TmaGmmaWarpSpecializedILi3ENS5_IJNS4_1CILi2EEENSA_ILi1EEESC_EEENS1_35KernelTmaWarpSpecializedCooperativeEEENS5_IJNSA_ILi512EEENSA_ILi48EEENSA_ILi64EEEEEENS_6half_tENS5_IJlSC_lEEESK_SL_NS4_8TiledMMAINS4_8MMA_AtomIJNS4_4SM904GMMA25MMA_64x16x16_F32F16F16_SSILNSP_5MajorE0ELSR_0ELNSP_7ScaleInE1ELSS_1EEEEEENS4_6LayoutISD_NS5_IJSC_NSA_ILi0EEESW_EEEEENS5_IJNS4_10UnderscoreESZ_SZ_EEEEENS4_13SM90_TMA_LOADENS4_14ComposedLayoutINS4_7SwizzleILi3ELi4ELi3EEENS4_18smem_ptr_flag_bitsILi16EEENSV_INS5_IJNSA_ILi8EEESI_EEENS5_IJSI_SC_EEEEEEEvNS4_8identityENS4_23SM90_TMA_LOAD_MULTICASTES1C_vS1D_EENS_8epilogue10collective6detail29Sm90TmaWarpSpecializedAdapterINS1H_15DefaultEpilogueISK_SL_SL_NS1G_6thread17LinearCombinationISK_Li1EffLNS1L_9ScaleType4KindE0ELNS_15FloatRoundStyleE2ESK_EENS1_15EpilogueDefaultEEEEEvvEEEEvNT_6ParamsE)
        /*0248*/ 	.short	0x0210
        /*024a*/ 	.short	0x0470


	//----- nvinfo : EIATTR_SW_WAR
	.align		4
.L_43:
        /*024c*/ 	.byte	0x04, 0x36
        /*024e*/ 	.short	(.L_45 - .L_44)
.L_44:
        /*0250*/ 	.word	0x00000008
.L_45:


//--------------------- .nv.callgraph             --------------------------
	.section	.nv.callgraph,"",@"SHT_CUDA_CALLGRAPH"
	.align	4
	.sectionentsize	8
	.align		4
        /*0000*/ 	.word	0x00000000
	.align		4
        /*0004*/ 	.word	0xffffffff
	.align		4
        /*0008*/ 	.word	index@(_ZN7cutlass13device_kernelINS_4gemm6kernel13GemmUniversalIN4cute5tupleIJiiiiEEENS1_10collective13CollectiveMmaINS1_34MainloopSm90TmaGmmaWarpSpecializedILi3ENS5_IJNS4_1CILi2EEENSA_ILi1EEESC_EEENS1_35KernelTmaWarpSpecializedCooperativeEEENS5_IJNSA_ILi512EEENSA_ILi48EEENSA_ILi64EEEEEENS_6half_tENS5_IJlSC_lEEESK_SL_NS4_8TiledMMAINS4_8MMA_AtomIJNS4_4SM904GMMA25MMA_64x16x16_F32F16F16_SSILNSP_5MajorE0ELSR_0ELNSP_7ScaleInE1ELSS_1EEEEEENS4_6LayoutISD_NS5_IJSC_NSA_ILi0EEESW_EEEEENS5_IJNS4_10UnderscoreESZ_SZ_EEEEENS4_13SM90_TMA_LOADENS4_14ComposedLayoutINS4_7SwizzleILi3ELi4ELi3EEENS4_18smem_ptr_flag_bitsILi16EEENSV_INS5_IJNSA_ILi8EEESI_EEENS5_IJSI_SC_EEEEEEEvNS4_8identityENS4_23SM90_TMA_LOAD_MULTICASTES1C_vS1D_EENS_8epilogue10collective6detail29Sm90TmaWarpSpecializedAdapterINS1H_15DefaultEpilogueISK_SL_SL_NS1G_6thread17LinearCombinationISK_Li1EffLNS1L_9ScaleType4KindE0ELNS_15FloatRoundStyleE2ESK_EENS1_15EpilogueDefaultEEEEEvvEEEEvNT_6ParamsE)
	.align		4
        /*000c*/ 	.word	index@(__assertfail)
	.align		4
        /*0010*/ 	.word	0x00000000
	.align		4
        /*0014*/ 	.word	0xfffffffe
	.align		4
        /*0018*/ 	.word	0x00000000
	.align		4
        /*001c*/ 	.word	0xfffffffd
	.align		4
        /*0020*/ 	.word	0x00000000
	.align		4
        /*0024*/ 	.word	0xfffffffc


//--------------------- .nv.constant4             --------------------------
	.section	.nv.constant4,"a",@progbits
	.align	8
	.align		8
.nv.constant4:
        /*0000*/ 	.dword	__assertfail
	.align		8
        /*0008*/ 	.dword	__unnamed_1
	.align		8
        /*0010*/ 	.dword	_ZN39_INTERNAL_6e0c1f09_4_k_cu_3bc17c31_62464cuda3std3__45__cpo5beginE
	.align		8
        /*0018*/ 	.dword	_ZN39_INTERNAL_6e0c1f09_4_k_cu_3bc17c31_62464cuda3std3__45__cpo3endE
	.align		8
        /*0020*/ 	.dword	_ZN39_INTERNAL_6e0c1f09_4_k_cu_3bc17c31_62464cuda3std3__45__cpo6cbeginE
	.align		8
        /*0028*/ 	.dword	_ZN39_INTERNAL_6e0c1f09_4_k_cu_3bc17c31_62464cuda3std3__45__cpo4cendE
	.align		8
        /*0030*/ 	.dword	_ZN39_INTERNAL_6e0c1f09_4_k_cu_3bc17c31_62464cuda3std3__441_GLOBAL__N__6e0c1f09_4_k_cu_3bc17c31_62466ignoreE
	.align		8
        /*0038*/ 	.dword	_ZN39_INTERNAL_6e0c1f09_4_k_cu_3bc17c31_62464cuda3std3__419piecewise_constructE
	.align		8
        /*0040*/ 	.dword	_ZN39_INTERNAL_6e0c1f09_4_k_cu_3bc17c31_62464cuda3std3__48in_placeE
	.align		8
        /*0048*/ 	.dword	_ZN39_INTERNAL_6e0c1f09_4_k_cu_3bc17c31_62464cuda3std6ranges3__45__cpo4swapE
	.align		8
        /*0050*/ 	.dword	_ZN39_INTERNAL_6e0c1f09_4_k_cu_3bc17c31_62464cuda3std6ranges3__45__cpo9iter_moveE
	.align		8
        /*0058*/ 	.dword	_ZN39_INTERNAL_6e0c1f09_4_k_cu_3bc17c31_62464cute7productE
	.align		8
        /*0060*/ 	.dword	_ZN39_INTERNAL_6e0c1f09_4_k_cu_3bc17c31_62464cute1_E
	.align		8
        /*0068*/ 	.dword	$str$22
	.align		8
        /*0070*/ 	.dword	$str$23


//--------------------- .text._ZN7cutlass13device_kernelINS_4gemm6kernel13GemmUniversalIN4cute5tupleIJiiiiEEENS1_10collective13CollectiveMmaINS1_34MainloopSm90TmaGmmaWarpSpecializedILi3ENS5_IJNS4_1CILi2EEENSA_ILi1EEESC_EEENS1_35KernelTmaWarpSpecializedCooperativeEEENS5_IJNSA_ILi512EEENSA_ILi48EEENSA_ILi64EEEEEENS_6half_tENS5_IJlSC_lEEESK_SL_NS4_8TiledMMAINS4_8MMA_AtomIJNS4_4SM904GMMA25MMA_64x16x16_F32F16F16_SSILNSP_5MajorE0ELSR_0ELNSP_7ScaleInE1ELSS_1EEEEEENS4_6LayoutISD_NS5_IJSC_NSA_ILi0EEESW_EEEEENS5_IJNS4_10UnderscoreESZ_SZ_EEEEENS4_13SM90_TMA_LOADENS4_14ComposedLayoutINS4_7SwizzleILi3ELi4ELi3EEENS4_18smem_ptr_flag_bitsILi16EEENSV_INS5_IJNSA_ILi8EEESI_EEENS5_IJSI_SC_EEEEEEEvNS4_8identityENS4_23SM90_TMA_LOAD_MULTICASTES1C_vS1D_EENS_8epilogue10collective6detail29Sm90TmaWarpSpecializedAdapterINS1H_15DefaultEpilogueISK_SL_SL_NS1G_6thread17LinearCombinationISK_Li1EffLNS1L_9ScaleType4KindE0ELNS_15FloatRoundStyleE2ESK_EENS1_15EpilogueDefaultEEEEEvvEEEEvNT_6ParamsE --------------------------
	.section	.text._ZN7cutlass13device_kernelINS_4gemm6kernel13GemmUniversalIN4cute5tupleIJiiiiEEENS1_10collective13CollectiveMmaINS1_34MainloopSm90TmaGmmaWarpSpecializedILi3ENS5_IJNS4_1CILi2EEENSA_ILi1EEESC_EEENS1_35KernelTmaWarpSpecializedCooperativeEEENS5_IJNSA_ILi512EEENSA_ILi48EEENSA_ILi64EEEEEENS_6half_tENS5_IJlSC_lEEESK_SL_NS4_8TiledMMAINS4_8MMA_AtomIJNS4_4SM904GMMA25MMA_64x16x16_F32F16F16_SSILNSP_5MajorE0ELSR_0ELNSP_7ScaleInE1ELSS_1EEEEEENS4_6LayoutISD_NS5_IJSC_NSA_ILi0EEESW_EEEEENS5_IJNS4_10UnderscoreESZ_SZ_EEEEENS4_13SM90_TMA_LOADENS4_14ComposedLayoutINS4_7SwizzleILi3ELi4ELi3EEENS4_18smem_ptr_flag_bitsILi16EEENSV_INS5_IJNSA_ILi8EEESI_EEENS5_IJSI_SC_EEEEEEEvNS4_8identityENS4_23SM90_TMA_LOAD_MULTICASTES1C_vS1D_EENS_8epilogue10collective6detail29Sm90TmaWarpSpecializedAdapterINS1H_15DefaultEpilogueISK_SL_SL_NS1G_6thread17LinearCombinationISK_Li1EffLNS1L_9ScaleType4KindE0ELNS_15FloatRoundStyleE2ESK_EENS1_15EpilogueDefaultEEEEEvvEEEEvNT_6ParamsE,"ax",@progbits
	.align	128
.text._ZN7cutlass13device_kernelINS_4gemm6kernel13GemmUniversalIN4cute5tupleIJiiiiEEENS1_10collective13CollectiveMmaINS1_34MainloopSm90TmaGmmaWarpSpecializedILi3ENS5_IJNS4_1CILi2EEENSA_ILi1EEESC_EEENS1_35KernelTmaWarpSpecializedCooperativeEEENS5_IJNSA_ILi512EEENSA_ILi48EEENSA_ILi64EEEEEENS_6half_tENS5_IJlSC_lEEESK_SL_NS4_8TiledMMAINS4_8MMA_AtomIJNS4_4SM904GMMA25MMA_64x16x16_F32F16F16_SSILNSP_5MajorE0ELSR_0ELNSP_7ScaleInE1ELSS_1EEEEEENS4_6LayoutISD_NS5_IJSC_NSA_ILi0EEESW_EEEEENS5_IJNS4_10UnderscoreESZ_SZ_EEEEENS4_13SM90_TMA_LOADENS4_14ComposedLayoutINS4_7SwizzleILi3ELi4ELi3EEENS4_18smem_ptr_flag_bitsILi16EEENSV_INS5_IJNSA_ILi8EEESI_EEENS5_IJSI_SC_EEEEEEEvNS4_8identityENS4_23SM90_TMA_LOAD_MULTICASTES1C_vS1D_EENS_8epilogue10collective6detail29Sm90TmaWarpSpecializedAdapterINS1H_15DefaultEpilogueISK_SL_SL_NS1G_6thread17LinearCombinationISK_Li1EffLNS1L_9ScaleType4KindE0ELNS_15FloatRoundStyleE2ESK_EENS1_15EpilogueDefaultEEEEEvvEEEEvNT_6ParamsE:
        .type           _ZN7cutlass13device_kernelINS_4gemm6kernel13GemmUniversalIN4cute5tupleIJiiiiEEENS1_10collective13CollectiveMmaINS1_34MainloopSm90TmaGmmaWarpSpecializedILi3ENS5_IJNS4_1CILi2EEENSA_ILi1EEESC_EEENS1_35KernelTmaWarpSpecializedCooperativeEEENS5_IJNSA_ILi512EEENSA_ILi48EEENSA_ILi64EEEEEENS_6half_tENS5_IJlSC_lEEESK_SL_NS4_8TiledMMAINS4_8MMA_AtomIJNS4_4SM904GMMA25MMA_64x16x16_F32F16F16_SSILNSP_5MajorE0ELSR_0ELNSP_7ScaleInE1ELSS_1EEEEEENS4_6LayoutISD_NS5_IJSC_NSA_ILi0EEESW_EEEEENS5_IJNS4_10UnderscoreESZ_SZ_EEEEENS4_13SM90_TMA_LOADENS4_14ComposedLayoutINS4_7SwizzleILi3ELi4ELi3EEENS4_18smem_ptr_flag_bitsILi16EEENSV_INS5_IJNSA_ILi8EEESI_EEENS5_IJSI_SC_EEEEEEEvNS4_8identityENS4_23SM90_TMA_LOAD_MULTICASTES1C_vS1D_EENS_8epilogue10collective6detail29Sm90TmaWarpSpecializedAdapterINS1H_15DefaultEpilogueISK_SL_SL_NS1G_6thread17LinearCombinationISK_Li1EffLNS1L_9ScaleType4KindE0ELNS_15FloatRoundStyleE2ESK_EENS1_15EpilogueDefaultEEEEEvvEEEEvNT_6ParamsE,@function
        .size           _ZN7cutlass13device_kernelINS_4gemm6kernel13GemmUniversalIN4cute5tupleIJiiiiEEENS1_10collective13CollectiveMmaINS1_34MainloopSm90TmaGmmaWarpSpecializedILi3ENS5_IJNS4_1CILi2EEENSA_ILi1EEESC_EEENS1_35KernelTmaWarpSpecializedCooperativeEEENS5_IJNSA_ILi512EEENSA_ILi48EEENSA_ILi64EEEEEENS_6half_tENS5_IJlSC_lEEESK_SL_NS4_8TiledMMAINS4_8MMA_AtomIJNS4_4SM904GMMA25MMA_64x16x16_F32F16F16_SSILNSP_5MajorE0ELSR_0ELNSP_7ScaleInE1ELSS_1EEEEEENS4_6LayoutISD_NS5_IJSC_NSA_ILi0EEESW_EEEEENS5_IJNS4_10UnderscoreESZ_SZ_EEEEENS4_13SM90_TMA_LOADENS4_14ComposedLayoutINS4_7SwizzleILi3ELi4ELi3EEENS4_18smem_ptr_flag_bitsILi16EEENSV_INS5_IJNSA_ILi8EEESI_EEENS5_IJSI_SC_EEEEEEEvNS4_8identityENS4_23SM90_TMA_LOAD_MULTICASTES1C_vS1D_EENS_8epilogue10collective6detail29Sm90TmaWarpSpecializedAdapterINS1H_15DefaultEpilogueISK_SL_SL_NS1G_6thread17LinearCombinationISK_Li1EffLNS1L_9ScaleType4KindE0ELNS_15FloatRoundStyleE2ESK_EENS1_15EpilogueDefaultEEEEEvvEEEEvNT_6ParamsE,(.L_x_247 - _ZN7cutlass13device_kernelINS_4gemm6kernel13GemmUniversalIN4cute5tupleIJiiiiEEENS1_10collective13CollectiveMmaINS1_34MainloopSm90TmaGmmaWarpSpecializedILi3ENS5_IJNS4_1CILi2EEENSA_ILi1EEESC_EEENS1_35KernelTmaWarpSpecializedCooperativeEEENS5_IJNSA_ILi512EEENSA_ILi48EEENSA_ILi64EEEEEENS_6half_tENS5_IJlSC_lEEESK_SL_NS4_8TiledMMAINS4_8MMA_AtomIJNS4_4SM904GMMA25MMA_64x16x16_F32F16F16_SSILNSP_5MajorE0ELSR_0ELNSP_7ScaleInE1ELSS_1EEEEEENS4_6LayoutISD_NS5_IJSC_NSA_ILi0EEESW_EEEEENS5_IJNS4_10UnderscoreESZ_SZ_EEEEENS4_13SM90_TMA_LOADENS4_14ComposedLayoutINS4_7SwizzleILi3ELi4ELi3EEENS4_18smem_ptr_flag_bitsILi16EEENSV_INS5_IJNSA_ILi8EEESI_EEENS5_IJSI_SC_EEEEEEEvNS4_8identityENS4_23SM90_TMA_LOAD_MULTICASTES1C_vS1D_EENS_8epilogue10collective6detail29Sm90TmaWarpSpecializedAdapterINS1H_15DefaultEpilogueISK_SL_SL_NS1G_6thread17LinearCombinationISK_Li1EffLNS1L_9ScaleType4KindE0ELNS_15FloatRoundStyleE2ESK_EENS1_15EpilogueDefaultEEEEEvvEEEEvNT_6ParamsE)
        .other          _ZN7cutlass13device_kernelINS_4gemm6kernel13GemmUniversalIN4cute5tupleIJiiiiEEENS1_10collective13CollectiveMmaINS1_34MainloopSm90TmaGmmaWarpSpecializedILi3ENS5_IJNS4_1CILi2EEENSA_ILi1EEESC_EEENS1_35KernelTmaWarpSpecializedCooperativeEEENS5_IJNSA_ILi512EEENSA_ILi48EEENSA_ILi64EEEEEENS_6half_tENS5_IJlSC_lEEESK_SL_NS4_8TiledMMAINS4_8MMA_AtomIJNS4_4SM904GMMA25MMA_64x16x16_F32F16F16_SSILNSP_5MajorE0ELSR_0ELNSP_7ScaleInE1ELSS_1EEEEEENS4_6LayoutISD_NS5_IJSC_NSA_ILi0EEESW_EEEEENS5_IJNS4_10UnderscoreESZ_SZ_EEEEENS4_13SM90_TMA_LOADENS4_14ComposedLayoutINS4_7SwizzleILi3ELi4ELi3EEENS4_18smem_ptr_flag_bitsILi16EEENSV_INS5_IJNSA_ILi8EEESI_EEENS5_IJSI_SC_EEEEEEEvNS4_8identityENS4_23SM90_TMA_LOAD_MULTICASTES1C_vS1D_EENS_8epilogue10collective6detail29Sm90TmaWarpSpecializedAdapterINS1H_15DefaultEpilogueISK_SL_SL_NS1G_6thread17LinearCombinationISK_Li1EffLNS1L_9ScaleType4KindE0ELNS_15FloatRoundStyleE2ESK_EENS1_15EpilogueDefaultEEEEEvvEEEEvNT_6ParamsE,@"STO_CUDA_ENTRY STV_DEFAULT"
_ZN7cutlass13device_kernelINS_4gemm6kernel13GemmUniversalIN4cute5tupleIJiiiiEEENS1_10collective13CollectiveMmaINS1_34MainloopSm90TmaGmmaWarpSpecializedILi3ENS5_IJNS4_1CILi2EEENSA_ILi1EEESC_EEENS1_35KernelTmaWarpSpecializedCooperativeEEENS5_IJNSA_ILi512EEENSA_ILi48EEENSA_ILi64EEEEEENS_6half_tENS5_IJlSC_lEEESK_SL_NS4_8TiledMMAINS4_8MMA_AtomIJNS4_4SM904GMMA25MMA_64x16x16_F32F16F16_SSILNSP_5MajorE0ELSR_0ELNSP_7ScaleInE1ELSS_1EEEEEENS4_6LayoutISD_NS5_IJSC_NSA_ILi0EEESW_EEEEENS5_IJNS4_10UnderscoreESZ_SZ_EEEEENS4_13SM90_TMA_LOADENS4_14ComposedLayoutINS4_7SwizzleILi3ELi4ELi3EEENS4_18smem_ptr_flag_bitsILi16EEENSV_INS5_IJNSA_ILi8EEESI_EEENS5_IJSI_SC_EEEEEEEvNS4_8identityENS4_23SM90_TMA_LOAD_MULTICASTES1C_vS1D_EENS_8epilogue10collective6detail29Sm90TmaWarpSpecializedAdapterINS1H_15DefaultEpilogueISK_SL_SL_NS1G_6thread17LinearCombinationISK_Li1EffLNS1L_9ScaleType4KindE0ELNS_15FloatRoundStyleE2ESK_EENS1_15EpilogueDefaultEEEEEvvEEEEvNT_6ParamsE:
[----:B------:R-:W0:Y:S01]  /*0000*/  LDC R1, c[0x0][0x28] ;  /* 0x00000a00ff017b82 */ /* 0x000e220000000800 */
[----:B------:R-:W1:Y:S01]  /*0010*/  S2R R18, SR_TID.X ;  /* 0x0000000000127919 */ /* 0x000e620000002100 */
[----:B------:R-:W-:Y:S01]  /*0020*/  ELECT P0, URZ, PT ;  /* 0x00000000003f782f */ /* 0x000fe20003800000 */
[----:B------:R-:W-:Y:S01]  /*0030*/  BSSY B0, `(.L_x_0) ;  /* 0x000000f000007945 */ /* 0x000fe20003800000 */
[--C-:B-1----:R-:W-:Y:S02]  /*0040*/  SHF.R.U32.HI R0, RZ, 0x5, R18.reuse ;  /* 0x00000005ff007819 */ /* 0x102fe40000011612 */
[----:B------:R-:W-:-:S03]  /*0050*/  SHF.R.U32.HI R3, RZ, 0x7, R18 ;  /* 0x00000007ff037819 */ /* 0x000fc60000011612 */
[----:B------:R-:W1:Y:S04]  /*0060*/  SHFL.IDX PT, R2, R0, RZ, 0x1f ;  /* 0x00001fff00027589 */ /* 0x000e6800000e0000 */
[----:B------:R2:W3:Y:S01]  /*0070*/  SHFL.IDX PT, R5, R3, RZ, 0x1f ;  /* 0x00001fff03057589 */ /* 0x0004e200000e0000 */
[----:B-1----:R-:W-:-:S13]  /*0080*/  ISETP.NE.OR P0, PT, R2, RZ, !P0 ;  /* 0x000000ff0200720c */ /* 0x002fda0004705670 */
[----:B0-23--:R-:W-:Y:S05]  /*0090*/  @P0 BRA `(.L_x_1) ;  /* 0x0000000000200947 */ /* 0x00dfea0003800000 */
[----:B------:R-:W-:Y:S02]  /*00a0*/  ULDC.64 UR4, c[0x0][0x198] ;  /* 0x0000660000047ab9 */ /* 0x000fe40000000a00 */
[----:B------:R-:W-:Y:S02]  /*00b0*/  UIADD3 UR6, UP0, UR4, 0xf0, URZ ;  /* 0x000000f004067890 */ /* 0x000fe4000ff1e03f */
[----:B------:R-:W-:Y:S02]  /*00c0*/  UIADD3 UR4, UP1, UR4, 0x1f0, URZ ;  /* 0x000001f004047890 */ /* 0x000fe4000ff3e03f */
[----:B------:R-:W-:Y:S02]  /*00d0*/  UIADD3.X UR7, URZ, UR5, URZ, UP0, !UPT ;  /* 0x000000053f077290 */ /* 0x000fe400087fe43f */
[----:B------:R-:W-:-:S07]  /*00e0*/  UIADD3.X UR5, URZ, UR5, URZ, UP1, !UPT ;  /* 0x000000053f057290 */ /* 0x000fce0008ffe43f */
[----:B------:R0:W-:Y:S02]  /*00f0*/  UTMACCTL.PF [UR6] ;  /* 0x00000000060079b9 */ /* 0x0001e40008040000 */
[----:B------:R0:W-:Y:S02]  /*0100*/  UTMACCTL.PF [UR4] ;  /* 0x00000000040079b9 */ /* 0x0001e40008040000 */
[----:B0-----:R-:W-:Y:S01]  /*0110*/  NOP ;  /* 0x0000000000007918 */ /* 0x001fe20000000000 */
.L_x_1:
[----:B------:R-:W-:Y:S05]  /*0120*/  BSYNC B0 ;  /* 0x0000000000007941 */ /* 0x000fea0003800000 */
.L_x_0:
[----:B------:R-:W0:Y:S02]  /*0130*/  SHFL.IDX PT, R3, R0, RZ, 0x1f ;  /* 0x00001fff00037589 */ /* 0x000e2400000e0000 */
[----:B0-----:R-:W-:-:S13]  /*0140*/  ISETP.NE.AND P0, PT, R3, RZ, PT ;  /* 0x000000ff0300720c */ /* 0x001fda0003f05270 */
[----:B------:R-:W-:Y:S05]  /*0150*/  @P0 BRA `(.L_x_2) ;  /* 0x0000000000500947 */ /* 0x000fea0003800000 */
[----:B------:R-:W0:Y:S01]  /*0160*/  S2UR UR8, SR_CgaCtaId ;  /* 0x00000000000879c3 */ /* 0x000e220000008800 */
[----:B------:R-:W-:Y:S01]  /*0170*/  UMOV UR4, 0x400 ;  /* 0x0000040000047882 */ /* 0x000fe20000000000 */
[----:B------:R-:W-:Y:S01]  /*0180*/  UMOV UR5, 0x1 ;  /* 0x0000000100057882 */ /* 0x000fe20000000000 */
[----:B------:R-:W-:Y:S01]  /*0190*/  UMOV UR6, 0x4 ;  /* 0x0000000400067882 */ /* 0x000fe20000000000 */
[----:B------:R-:W-:Y:S01]  /*01a0*/  ELECT P0, URZ, PT ;  /* 0x00000000003f782f */ /* 0x000fe20003800000 */
[----:B------:R-:W-:-:S04]  /*01b0*/  UIADD3 UR6, -UR6, 0x100000, URZ ;  /* 0x0010000006067890 */ /* 0x000fc8000fffe13f */
[----:B------:R-:W-:Y:S02]  /*01c0*/  USHF.L.U32 UR7, UR6, 0xb, URZ ;  /* 0x0000000b06077899 */ /* 0x000fe4000800063f */
[----:B------:R-:W-:Y:S02]  /*01d0*/  USHF.L.U32 UR6, UR6, 0x1, URZ ;  /* 0x0000000106067899 */ /* 0x000fe4000800063f */
[----:B0-----:R-:W-:Y:S02]  /*01e0*/  ULEA UR8, UR8, UR4, 0x18 ;  /* 0x0000000408087291 */ /* 0x001fe4000f8ec03f */
[----:B------:R-:W-:-:S04]  /*01f0*/  UIADD3 UR4, -UR5, 0x100000, URZ ;  /* 0x0010000005047890 */ /* 0x000fc8000fffe13f */
[----:B------:R-:W-:Y:S02]  /*0200*/  USHF.L.U32 UR5, UR4, 0xb, URZ ;  /* 0x0000000b04057899 */ /* 0x000fe4000800063f */
[----:B------:R-:W-:Y:S01]  /*0210*/  USHF.L.U32 UR4, UR4, 0x1, URZ ;  /* 0x0000000104047899 */ /* 0x000fe2000800063f */
[----:B------:R-:W0:Y:S11]  /*0220*/  FENCE.VIEW.ASYNC.S ;  /* 0x00000000000073c6 */ /* 0x000e360000000000 */
[----:B0-----:R0:W1:Y:S01]  /*0230*/  SYNCS.EXCH.64 URZ, [UR8], UR4 ;  /* 0x00000004083f75b2 */ /* 0x0010620008000100 */
[----:B------:R0:W2:Y:S01]  /*0240*/  SYNCS.EXCH.64 URZ, [UR8+0x18], UR6 ;  /* 0x00001806083f75b2 */ /* 0x0000a20008000100 */
[----:B------:R0:W3:Y:S01]  /*0250*/  SYNCS.EXCH.64 URZ, [UR8+0x8], UR4 ;  /* 0x00000804083f75b2 */ /* 0x0000e20008000100 */
[----:B------:R0:W4:Y:S01]  /*0260*/  SYNCS.EXCH.64 URZ, [UR8+0x20], UR6 ;  /* 0x00002006083f75b2 */ /* 0x0001220008000100 */
[----:B------:R0:W0:Y:S01]  /*0270*/  SYNCS.EXCH.64 URZ, [UR8+0x10], UR4 ;  /* 0x00001004083f75b2 */ /* 0x0000220008000100 */
[----:B------:R0:W0:Y:S01]  /*0280*/  SYNCS.EXCH.64 URZ, [UR8+0x28], UR6 ;  /* 0x00002806083f75b2 */ /* 0x0000220008000100 */
[----:B------:R-:W-:Y:S01]  /*0290*/  NOP ;  /* 0x0000000000007918 */ /* 0x000fe20000000000 */
.L_x_2:
[----:B------:R-:W-:Y:S01]  /*02a0*/  SHF.R.S32.HI R7, RZ, 0x1f, R18 ;  /* 0x0000001fff077819 */ /* 0x000fe20000011412 */
[----:B------:R-:W5:Y:S01]  /*02b0*/  SHFL.IDX PT, R0, R0, RZ, 0x1f ;  /* 0x00001fff00007589 */ /* 0x000f6200000e0000 */
[----:B0-----:R-:W0:Y:S01]  /*02c0*/  S2UR UR8, SR_CTAID.X ;  /* 0x00000000000879c3 */ /* 0x001e220000002500 */
[----:B------:R-:W-:Y:S02]  /*02d0*/  ELECT P0, URZ, PT ;  /* 0x00000000003f782f */ /* 0x000fe40003800000 */
[----:B------:R-:W-:Y:S01]  /*02e0*/  LEA.HI R7, R7, R18, RZ, 0x7 ;  /* 0x0000001207077211 */ /* 0x000fe200078f38ff */
[----:B------:R-:W1:Y:S01]  /*02f0*/  S2R R4, SR_CTAID.Y ;  /* 0x0000000000047919 */ /* 0x000e620000002600 */
[----:B------:R-:W-:Y:S01]  /*0300*/  SHF.R.S32.HI R8, RZ, 0x1f, R3 ;  /* 0x0000001fff087819 */ /* 0x000fe20000011403 */
[----:B------:R-:W-:Y:S01]  /*0310*/  ULDC UR4, c[0x0][0x150] ;  /* 0x0000540000047ab9 */ /* 0x000fe20000000800 */
[----:B------:R-:W-:Y:S01]  /*0320*/  LOP3.LUT R7, R7, 0xffffff80, RZ, 0xc0, !PT ;  /* 0xffffff8007077812 */ /* 0x000fe200078ec0ff */
[----:B------:R-:W-:Y:S01]  /*0330*/  NOP ;  /* 0x0000000000007918 */ /* 0x000fe20000000000 */
[----:B------:R-:W-:Y:S01]  /*0340*/  LEA.HI R8, R8, R3, RZ, 0x2 ;  /* 0x0000000308087211 */ /* 0x000fe200078f10ff */
[----:B------:R-:W2:Y:S01]  /*0350*/  LDC R10, c[0x0][0x144] ;  /* 0x00005100ff0a7b82 */ /* 0x000ea20000000800 */
[----:B------:R-:W-:Y:S01]  /*0360*/  NOP ;  /* 0x0000000000007918 */ /* 0x000fe20000000000 */
[----:B------:R-:W-:Y:S01]  /*0370*/  IMAD.IADD R6, R18, 0x1, -R7 ;  /* 0x0000000112067824 */ /* 0x000fe200078e0a07 */
[----:B------:R-:W-:Y:S01]  /*0380*/  LOP3.LUT R8, R8, 0x3ffffffc, RZ, 0xc0, !PT ;  /* 0x3ffffffc08087812 */ /* 0x000fe200078ec0ff */
[----:B------:R-:W-:Y:S01]  /*0390*/  IMAD.MOV.U32 R22, RZ, RZ, 0x1 ;  /* 0x00000001ff167424 */ /* 0x000fe200078e00ff */
[----:B------:R-:W-:-:S02]  /*03a0*/  ISETP.NE.AND P3, PT, R5, RZ, PT ;  /* 0x000000ff0500720c */ /* 0x000fc40003f65270 */
[----:B------:R-:W-:Y:S01]  /*03b0*/  SHF.R.S32.HI R7, RZ, 0x1f, R6 ;  /* 0x0000001fff077819 */ /* 0x000fe20000011406 */
[----:B------:R-:W-:Y:S01]  /*03c0*/  IMAD.IADD R8, R3, 0x1, -R8 ;  /* 0x0000000103087824 */ /* 0x000fe200078e0a08 */
[----:B------:R-:W3:Y:S02]  /*03d0*/  LDC R13, c[0x0][0x140] ;  /* 0x00005000ff0d7b82 */ /* 0x000ee40000000800 */
[----:B------:R-:W-:Y:S02]  /*03e0*/  LEA.HI R7, R7, R6, RZ, 0x3 ;  /* 0x0000000607077211 */ /* 0x000fe400078f18ff */
[----:B-----5:R-:W-:Y:S02]  /*03f0*/  ISETP.NE.OR P0, PT, R0, RZ, !P0 ;  /* 0x000000ff0000720c */ /* 0x020fe40004705670 */
[--C-:B------:R-:W-:Y:S02]  /*0400*/  SHF.R.S32.HI R0, RZ, 0x3, R7.reuse ;  /* 0x00000003ff007819 */ /* 0x100fe40000011407 */
[----:B------:R-:W-:-:S02]  /*0410*/  SHF.R.S32.HI R7, RZ, 0x1f, R7 ;  /* 0x0000001fff077819 */ /* 0x000fc40000011407 */
[----:B0-----:R-:W-:Y:S02]  /*0420*/  I2FP.F32.U32 R9, UR8 ;  /* 0x0000000800097c45 */ /* 0x001fe40008201000 */
[----:B------:R-:W-:-:S03]  /*0430*/  LEA.HI R7, R7, R0, RZ, 0x2 ;  /* 0x0000000007077211 */ /* 0x000fc600078f10ff */
[----:B------:R-:W-:Y:S01]  /*0440*/  FMUL R9, R9, UR4 ;  /* 0x0000000409097c20 */ /* 0x000fe20008400000 */
[----:B------:R-:W-:Y:S01]  /*0450*/  LOP3.LUT R7, R7, 0xfffffffc, RZ, 0xc0, !PT ;  /* 0xfffffffc07077812 */ /* 0x000fe200078ec0ff */
[----:B------:R-:W-:Y:S01]  /*0460*/  VOTEU.ALL UP0, P0 ;  /* 0x00000000003f7886 */ /* 0x000fe20000000000 */
[----:B-1----:R-:W-:Y:S01]  /*0470*/  I2FP.F32.U32 R3, R4 ;  /* 0x0000000400037245 */ /* 0x002fe20000201000 */
[----:B------:R-:W-:Y:S01]  /*0480*/  ULDC UR4, c[0x0][0x154] ;  /* 0x0000550000047ab9 */ /* 0x000fe20000000800 */
[----:B------:R-:W-:Y:S01]  /*0490*/  VOTEU.ALL UP1, P0 ;  /* 0x00000000003f7886 */ /* 0x000fe20000020000 */
[----:B------:R-:W0:Y:S01]  /*04a0*/  F2I.U32.TRUNC.NTZ R9, R9 ;  /* 0x0000000900097305 */ /* 0x000e22000020f000 */
[----:B------:R-:W-:Y:S01]  /*04b0*/  IMAD.IADD R7, R0, 0x1, -R7 ;  /* 0x0000000100077824 */ /* 0x000fe200078e0a07 */
[----:B------:R-:W1:Y:S01]  /*04c0*/  @!UP0 S2UR UR7, SR_CgaCtaId ;  /* 0x00000000000789c3 */ /* 0x000e620000008800 */
[----:B------:R-:W-:Y:S01]  /*04d0*/  FMUL R12, R3, UR4 ;  /* 0x00000004030c7c20 */ /* 0x000fe20008400000 */
[----:B------:R-:W-:Y:S01]  /*04e0*/  UMOV UR4, 0x20 ;  /* 0x0000002000047882 */ /* 0x000fe20000000000 */
[----:B------:R-:W-:Y:S01]  /*04f0*/  IMAD R8, R8, 0x4, R7 ;  /* 0x0000000408087824 */ /* 0x000fe200078e0207 */
[----:B------:R-:W-:Y:S01]  /*0500*/  @!UP0 UMOV UR6, 0x400 ;  /* 0x0000040000068882 */ /* 0x000fe20000000000 */
[----:B------:R-:W-:-:S04]  /*0510*/  @!UP0 UIADD3 UR4, -UR4, 0x100000, URZ ;  /* 0x0010000004048890 */ /* 0x000fc8000fffe13f */
[----:B------:R-:W-:Y:S02]  /*0520*/  @!UP0 USHF.L.U32 UR5, UR4, 0xb, URZ ;  /* 0x0000000b04058899 */ /* 0x000fe4000800063f */
[----:B------:R-:W-:Y:S01]  /*0530*/  @!UP0 USHF.L.U32 UR4, UR4, 0x1, URZ ;  /* 0x0000000104048899 */ /* 0x000fe2000800063f */
[----:B---3--:R-:W-:Y:S01]  /*0540*/  ISETP.EQ.U32.AND P2, PT, R13, 0x1, PT ;  /* 0x000000010d00780c */ /* 0x008fe20003f42070 */
[----:B------:R-:W3:Y:S01]  /*0550*/  F2I.U32.TRUNC.NTZ R12, R12 ;  /* 0x0000000c000c7305 */ /* 0x000ee2000020f000 */
[----:B------:R-:W-:Y:S01]  /*0560*/  LEA.HI R0, R8, R8, RZ, 0x1 ;  /* 0x0000000808007211 */ /* 0x000fe200078f08ff */
[----:B------:R-:W5:Y:S03]  /*0570*/  LDC R7, c[0x0][0x148] ;  /* 0x00005200ff077b82 */ /* 0x000f660000000800 */
[----:B------:R-:W-:Y:S01]  /*0580*/  LOP3.LUT R11, R0, 0xfffffffe, RZ, 0xc0, !PT ;  /* 0xfffffffe000b7812 */ /* 0x000fe200078ec0ff */
[----:B0-----:R-:W-:Y:S01]  /*0590*/  IMAD.MOV R15, RZ, RZ, -R9 ;  /* 0x000000ffff0f7224 */ /* 0x001fe200078e0a09 */
[----:B------:R-:W-:-:S03]  /*05a0*/  SHF.R.S32.HI R9, RZ, 0x1f, R2 ;  /* 0x0000001fff097819 */ /* 0x000fc60000011402 */
[----:B--2---:R-:W-:Y:S01]  /*05b0*/  IMAD R3, R10, R15, UR8 ;  /* 0x000000080a037e24 */ /* 0x004fe2000f8e020f */
[----:B------:R-:W-:Y:S01]  /*05c0*/  LEA.HI R9, R9, R2, RZ, 0x2 ;  /* 0x0000000209097211 */ /* 0x000fe200078f10ff */
[C---:B------:R-:W-:Y:S02]  /*05d0*/  IMAD.IADD R0, R8.reuse, 0x1, -R11 ;  /* 0x0000000108007824 */ /* 0x040fe400078e0a0b */
[----:B------:R-:W-:Y:S01]  /*05e0*/  IMAD.SHL.U32 R11, R8, 0x4, RZ ;  /* 0x00000004080b7824 */ /* 0x000fe200078e00ff */
[----:B------:R-:W-:Y:S01]  /*05f0*/  LOP3.LUT R9, R9, 0xfffffffc, RZ, 0xc0, !PT ;  /* 0xfffffffc09097812 */ /* 0x000fe200078ec0ff */
[----:B---3--:R-:W-:Y:S01]  /*0600*/  IMAD.MOV R21, RZ, RZ, -R12 ;  /* 0x000000ffff157224 */ /* 0x008fe200078e0a0c */
[----:B------:R-:W-:Y:S01]  /*0610*/  ISETP.NE.AND P4, PT, R0, R3, PT ;  /* 0x000000030000720c */ /* 0x000fe20003f85270 */
[----:B-1----:R-:W-:Y:S01]  /*0620*/  @!UP0 ULEA UR6, UR7, UR6, 0x18 ;  /* 0x0000000607068291 */ /* 0x002fe2000f8ec03f */
[----:B------:R-:W-:Y:S01]  /*0630*/  LOP3.LUT R120, R8, 0xc, R11, 0x78, !PT ;  /* 0x0000000c08787812 */ /* 0x000fe200078e780b */
[----:B------:R-:W-:Y:S01]  /*0640*/  IMAD.IADD R0, R2, 0x1, -R9 ;  /* 0x0000000102007824 */ /* 0x000fe200078e0a09 */
[----:B------:R-:W-:Y:S01]  /*0650*/  VOTEU.ALL UP0, P0 ;  /* 0x00000000003f7886 */ /* 0x000fe20000000000 */
[----:B------:R-:W-:Y:S01]  /*0660*/  LOP3.LUT P0, RZ, R6, 0x7, RZ, 0xc0, !PT ;  /* 0x0000000706ff7812 */ /* 0x000fe2000780c0ff */
[----:B------:R-:W-:-:S02]  /*0670*/  VIADD R6, R5, 0xffffffff ;  /* 0xffffffff05067836 */ /* 0x000fc40000000000 */
[----:B------:R-:W-:Y:S01]  /*0680*/  ISETP.NE.AND P1, PT, R0, 0x3, PT ;  /* 0x000000030000780c */ /* 0x000fe20003f25270 */
[----:B-----5:R-:W-:Y:S01]  /*0690*/  IMAD R9, R7, R21, R4 ;  /* 0x0000001507097224 */ /* 0x020fe200078e0204 */
[----:B------:R-:W-:Y:S02]  /*06a0*/  ISETP.LT.U32.AND P0, PT, R120, 0x2, !P0 ;  /* 0x000000027800780c */ /* 0x000fe40004701070 */
[----:B------:R-:W-:Y:S01]  /*06b0*/  ISETP.EQ.OR P1, PT, R0, RZ, !P1 ;  /* 0x000000ff0000720c */ /* 0x000fe20004f22670 */
[----:B------:R-:W0:Y:S02]  /*06c0*/  FENCE.VIEW.ASYNC.S ;  /* 0x00000000000073c6 */ /* 0x000e240000000000 */
[----:B0-----:R0:W1:Y:S01]  /*06d0*/  @!UP0 SYNCS.EXCH.64 URZ, [UR6+0x40], UR4 ;  /* 0x00004004063f85b2 */ /* 0x0010620008000100 */
[----:B------:R-:W-:Y:S02]  /*06e0*/  @P4 LEA.HI R2, R120, R120, RZ, 0x1 ;  /* 0x0000007878024211 */ /* 0x000fe400078f08ff */
[----:B------:R-:W-:-:S02]  /*06f0*/  ISETP.EQ.AND P1, PT, R5, RZ, P1 ;  /* 0x000000ff0500720c */ /* 0x000fc40000f22270 */
[----:B------:R-:W-:Y:S02]  /*0700*/  @P4 SHF.R.S32.HI R2, RZ, 0x1, R2 ;  /* 0x00000001ff024819 */ /* 0x000fe40000011402 */
[----:B------:R-:W-:Y:S02]  /*0710*/  ISETP.GE.U32.AND P6, PT, R6, 0x2, PT ;  /* 0x000000020600780c */ /* 0x000fe40003fc6070 */
[----:B------:R-:W-:Y:S02]  /*0720*/  @P4 ISETP.NE.AND P5, PT, R2, R9, PT ;  /* 0x000000090200420c */ /* 0x000fe40003fa5270 */
[----:B------:R-:W-:Y:S02]  /*0730*/  SEL R9, RZ, 0x1, !P0 ;  /* 0x00000001ff097807 */ /* 0x000fe40004000000 */
[----:B------:R-:W-:Y:S02]  /*0740*/  @P4 SEL R22, RZ, 0x1, P5 ;  /* 0x00000001ff164807 */ /* 0x000fe40002800000 */
[----:B------:R-:W-:Y:S01]  /*0750*/  SEL R19, RZ, 0x1, !P1 ;  /* 0x00000001ff137807 */ /* 0x000fe20004800000 */
[----:B------:R0:W2:Y:S01]  /*0760*/  @!UP1 SYNCS.EXCH.64 URZ, [UR6+0x48], UR4 ;  /* 0x00004804063f95b2 */ /* 0x0000a20008000100 */
[----:B------:R-:W-:Y:S01]  /*0770*/  LOP3.LUT R22, R22, R9, RZ, 0xc0, !PT ;  /* 0x0000000916167212 */ /* 0x000fe200078ec0ff */
[----:B------:R-:W-:Y:S01]  /*0780*/  NOP ;  /* 0x0000000000007918 */ /* 0x000fe20000000000 */
[----:B------:R-:W-:Y:S01]  /*0790*/  SEL R19, R19, 0x2, P6 ;  /* 0x0000000213137807 */ /* 0x000fe20003000000 */
[----:B------:R-:W-:Y:S06]  /*07a0*/  @!P2 BRA `(.L_x_3) ;  /* 0x000000000008a947 */ /* 0x000fec0003800000 */
[----:B-12-4-:R-:W-:Y:S01]  /*07b0*/  UCGABAR_ARV ;  /* 0x00000000000079c7 */ /* 0x016fe20008000000 */
[----:B------:R-:W-:Y:S05]  /*07c0*/  BRA `(.L_x_4) ;  /* 0x0000000000047947 */ /* 0x000fea0003800000 */
.L_x_3:
[----:B-12-4-:R-:W-:Y:S01]  /*07d0*/  NOP ;  /* 0x0000000000007918 */ /* 0x016fe20000000000 */
.L_x_4:
[----:B------:R-:W1:Y:S01]  /*07e0*/  LDC R2, c[0x0][0x65c] ;  /* 0x00019700ff027b82 */ /* 0x000e620000000800 */
[----:B------:R-:W-:Y:S02]  /*07f0*/  IMAD.U32 R8, RZ, RZ, UR8 ;  /* 0x00000008ff087e24 */ /* 0x000fe4000f8e00ff */
[----:B------:R-:W-:Y:S01]  /*0800*/  IMAD.MOV.U32 R9, RZ, RZ, RZ ;  /* 0x000000ffff097224 */ /* 0x000fe200078e00ff */
[----:B-1----:R-:W-:-:S04]  /*0810*/  ISETP.NE.AND P1, PT, R2, 0x1, PT ;  /* 0x000000010200780c */ /* 0x002fc80003f25270 */
[----:B------:R-:W-:-:S09]  /*0820*/  P2R R5, PR, RZ, 0x2 ;  /* 0x00000002ff057803 */ /* 0x000fd20000000000 */
[----:B------:R-:W1:Y:S01]  /*0830*/  @P1 LDC R17, c[0x0][0x10] ;  /* 0x00000400ff111b82 */ /* 0x000e620000000800 */
[----:B------:R-:W-:Y:S02]  /*0840*/  @P1 IMAD.MOV.U32 R5, RZ, RZ, RZ ;  /* 0x000000ffff051224 */ /* 0x000fe400078e00ff */
[----:B------:R-:W-:-:S05]  /*0850*/  @P1 IMAD.MOV.U32 R13, RZ, RZ, RZ ;  /* 0x000000ffff0d1224 */ /* 0x000fca00078e00ff */
[----:B------:R-:W2:Y:S01]  /*0860*/  @!P1 LDC R11, c[0x0][0xc] ;  /* 0x00000300ff0b9b82 */ /* 0x000ea20000000800 */
[----:B-1----:R-:W-:-:S04]  /*0870*/  @P1 IMAD.WIDE.U32 R16, R17, UR8, R4 ;  /* 0x0000000811101c25 */ /* 0x002fc8000f8e0004 */
[----:B------:R-:W-:Y:S02]  /*0880*/  @P1 IMAD.IADD R17, R17, 0x1, R13 ;  /* 0x0000000111111824 */ /* 0x000fe400078e020d */
[----:B--2---:R-:W-:-:S04]  /*0890*/  @!P1 IMAD.WIDE.U32 R8, R4, R11, R8 ;  /* 0x0000000b04089225 */ /* 0x004fc800078e0008 */
[----:B------:R-:W-:Y:S02]  /*08a0*/  @!P1 IMAD.MOV.U32 R16, RZ, RZ, R8 ;  /* 0x000000ffff109224 */ /* 0x000fe400078e0008 */
[----:B------:R-:W-:Y:S01]  /*08b0*/  @!P1 IMAD.MOV.U32 R17, RZ, RZ, R9 ;  /* 0x000000ffff119224 */ /* 0x000fe200078e0009 */
[----:B------:R-:W-:Y:S06]  /*08c0*/  @!P2 BRA `(.L_x_5) ;  /* 0x00000000000ca947 */ /* 0x000fec0003800000 */
[----:B------:R-:W-:Y:S01]  /*08d0*/  UCGABAR_WAIT ;  /* 0x0000000000007dc7 */ /* 0x000fe20008000000 */
[----:B------:R-:W-:Y:S01]  /*08e0*/  CCTL.IVALL ;  /* 0x00000000ff00798f */ /* 0x000fe20002000000 */
[----:B------:R-:W-:Y:S05]  /*08f0*/  BRA `(.L_x_6) ;  /* 0x0000000000047947 */ /* 0x000fea0003800000 */
.L_x_5:
[----:B------:R-:W-:Y:S06]  /*0900*/  BAR.SYNC.DEFER_BLOCKING 0x0 ;  /* 0x0000000000007b1d */ /* 0x000fec0000010000 */
.L_x_6:
[----:B------:R-:W-:Y:S05]  /*0910*/  @!P3 BRA `(.L_x_7) ;  /* 0x000000a00020b947 */ /* 0x000fea0003800000 */
[----:B------:R-:W-:-:S13]  /*0920*/  ISETP.GT.U32.AND P0, PT, R6, 0x1, PT ;  /* 0x000000010600780c */ /* 0x000fda0003f04070 */
[----:B0-----:R-:W-:Y:S05]  /*0930*/  @P0 EXIT ;  /* 0x000000000000094d */ /* 0x001fea0003800000 */
[----:B------:R-:W-:Y:S01]  /*0940*/  ULDC.64 UR4, c[0x0][0x650] ;  /* 0x0001940000047ab9 */ /* 0x000fe20000000a00 */
[----:B------:R-:W-:Y:S01]  /*0950*/  PRMT R0, RZ, 0x7610, R0 ;  /* 0x00007610ff007816 */ /* 0x000fe20000000000 */
[----:B------:R-:W-:Y:S01]  /*0960*/  IMAD.MOV.U32 R123, RZ, RZ, -0x1 ;  /* 0xffffffffff7b7424 */ /* 0x000fe200078e00ff */
[----:B------:R-:W-:Y:S01]  /*0970*/  ISETP.GE.U32.AND P0, PT, R16, UR4, PT ;  /* 0x0000000410007c0c */ /* 0x000fe2000bf06070 */
[----:B------:R-:W-:Y:S02]  /*0980*/  IMAD.MOV.U32 R124, RZ, RZ, -0x1 ;  /* 0xffffffffff7c7424 */ /* 0x000fe400078e00ff */
[----:B------:R-:W-:Y:S01]  /*0990*/  IMAD.MOV.U32 R23, RZ, RZ, -0x1 ;  /* 0xffffffffff177424 */ /* 0x000fe200078e00ff */
[----:B------:R-:W-:-:S13]  /*09a0*/  ISETP.GE.U32.AND.EX P0, PT, R17, UR5, PT, P0 ;  /* 0x0000000511007c0c */ /* 0x000fda000bf06100 */
[----:B------:R-:W-:Y:S05]  /*09b0*/  @P0 BRA `(.L_x_8) ;  /* 0x00000004002c0947 */ /* 0x000fea0003800000 */
[----:B------:R-:W0:Y:S01]  /*09c0*/  LDC.64 R24, c[0x0][0x628] ;  /* 0x00018a00ff187b82 */ /* 0x000e220000000a00 */
[----:B------:R-:W-:Y:S02]  /*09d0*/  IMAD.MOV.U32 R8, RZ, RZ, R16 ;  /* 0x000000ffff087224 */ /* 0x000fe400078e0010 */
[----:B------:R-:W-:-:S05]  /*09e0*/  IMAD.MOV.U32 R9, RZ, RZ, R17 ;  /* 0x000000ffff097224 */ /* 0x000fca00078e0011 */
[----:B------:R-:W1:Y:S08]  /*09f0*/  LDC R0, c[0x0][0x630] ;  /* 0x00018c00ff007b82 */ /* 0x000e700000000800 */
[----:B------:R-:W2:Y:S01]  /*0a00*/  LDC.64 R26, c[0x0][0x620] ;  /* 0x00018800ff1a7b82 */ /* 0x000ea20000000a00 */
[----:B0-----:R-:W-:-:S04]  /*0a10*/  ISETP.NE.U32.AND P0, PT, R24, RZ, PT ;  /* 0x000000ff1800720c */ /* 0x001fc80003f05070 */
[----:B------:R-:W-:-:S13]  /*0a20*/  ISETP.NE.AND.EX P0, PT, R25, RZ, PT, P0 ;  /* 0x000000ff1900720c */ /* 0x000fda0003f05300 */
[----:B-12---:R-:W-:Y:S05]  /*0a30*/  @!P0 BRA `(.L_x_9) ;  /* 0x0000000000288947 */ /* 0x006fea0003800000 */
[----:B------:R-:W0:Y:S02]  /*0a40*/  LDC R13, c[0x0][0x634] ;  /* 0x00018d00ff0d7b82 */ /* 0x000e240000000800 */
[----:B0-----:R-:W-:-:S05]  /*0a50*/  IADD3 R13, P0, R16, R13, RZ ;  /* 0x0000000d100d7210 */ /* 0x001fca0007f1e0ff */
[----:B------:R-:W-:-:S04]  /*0a60*/  IMAD.X R15, RZ, RZ, R17, P0 ;  /* 0x000000ffff0f7224 */ /* 0x000fc800000e0611 */
[----:B------:R-:W-:-:S04]  /*0a70*/  IMAD.WIDE.U32 R8, R15, R24, RZ ;  /* 0x000000180f087225 */ /* 0x000fc800078e00ff */
[----:B------:R-:W-:-:S04]  /*0a80*/  IMAD.WIDE.U32 R10, P0, R13, R25, R8 ;  /* 0x000000190d0a7225 */ /* 0x000fc80007800008 */
[----:B------:R-:W-:-:S04]  /*0a90*/  IMAD.WIDE.U32 R8, R13, R24, RZ ;  /* 0x000000180d087225 */ /* 0x000fc800078e00ff */
[----:B------:R-:W-:Y:S01]  /*0aa0*/  IMAD.X R13, RZ, RZ, RZ, P0 ;  /* 0x000000ffff0d7224 */ /* 0x000fe200000e06ff */
[----:B------:R-:W-:Y:S01]  /*0ab0*/  IADD3 RZ, P0, R9, R10, RZ ;  /* 0x0000000a09ff7210 */ /* 0x000fe20007f1e0ff */
[----:B------:R-:W-:-:S04]  /*0ac0*/  IMAD.MOV.U32 R12, RZ, RZ, R11 ;  /* 0x000000ffff0c7224 */ /* 0x000fc800078e000b */
[----:B------:R-:W-:-:S08]  /*0ad0*/  IMAD.WIDE.U32.X R8, R15, R25, R12, P0 ;  /* 0x000000190f087225 */ /* 0x000fd000000e040c */
.L_x_9:
[----:B------:R-:W0:Y:S01]  /*0ae0*/  LDC.64 R24, c[0x0][0x640] ;  /* 0x00019000ff187b82 */ /* 0x000e220000000a00 */
[-CC-:B------:R-:W-:Y:S01]  /*0af0*/  SHF.R.U64 R28, R8, R0.reuse, R9.reuse ;  /* 0x00000000081c7219 */ /* 0x180fe20000001209 */
[----:B------:R-:W-:Y:S01]  /*0b00*/  IMAD R30, R7, R21, R4 ;  /* 0x00000015071e7224 */ /* 0x000fe200078e0204 */
[----:B------:R-:W-:Y:S01]  /*0b10*/  SHF.R.U32.HI R0, RZ, R0, R9 ;  /* 0x00000000ff007219 */ /* 0x000fe20000011609 */
[----:B------:R-:W-:Y:S01]  /*0b20*/  IMAD.MOV.U32 R21, RZ, RZ, 0x1 ;  /* 0x00000001ff157424 */ /* 0x000fe200078e00ff */
[----:B------:R-:W-:-:S03]  /*0b30*/  IADD3 R5, P0, RZ, -R28, RZ ;  /* 0x8000001cff057210 */ /* 0x000fc60007f1e0ff */
[----:B------:R-:W1:Y:S02]  /*0b40*/  LDC R6, c[0x0][0x618] ;  /* 0x00018600ff067b82 */ /* 0x000e640000000800 */
[----:B------:R-:W-:-:S04]  /*0b50*/  IMAD.X R9, RZ, RZ, ~R0, P0 ;  /* 0x000000ffff097224 */ /* 0x000fc800000e0e00 */
[-C--:B------:R-:W-:Y:S02]  /*0b60*/  IMAD R0, R9, R26.reuse, RZ ;  /* 0x0000001a09007224 */ /* 0x080fe400078e02ff */
[----:B------:R-:W2:Y:S01]  /*0b70*/  LDC R11, c[0x0][0x608] ;  /* 0x00018200ff0b7b82 */ /* 0x000ea20000000800 */
[----:B------:R-:W-:-:S04]  /*0b80*/  IMAD.WIDE.U32 R8, R5, R26, R16 ;  /* 0x0000001a05087225 */ /* 0x000fc800078e0010 */
[----:B------:R-:W-:-:S03]  /*0b90*/  IMAD R5, R5, R27, R0 ;  /* 0x0000001b05057224 */ /* 0x000fc600078e0200 */
[----:B------:R-:W3:Y:S01]  /*0ba0*/  LDC R12, c[0x0][0x658] ;  /* 0x00019600ff0c7b82 */ /* 0x000ee20000000800 */
[----:B0-----:R-:W-:Y:S01]  /*0bb0*/  ISETP.NE.U32.AND P0, PT, R24, RZ, PT ;  /* 0x000000ff1800720c */ /* 0x001fe20003f05070 */
[----:B------:R-:W-:Y:S02]  /*0bc0*/  IMAD.IADD R5, R9, 0x1, R5 ;  /* 0x0000000109057824 */ /* 0x000fe400078e0205 */
[----:B------:R-:W-:Y:S01]  /*0bd0*/  IMAD.MOV.U32 R9, RZ, RZ, -0x1 ;  /* 0xffffffffff097424 */ /* 0x000fe200078e00ff */
[----:B------:R-:W-:-:S03]  /*0be0*/  ISETP.NE.AND.EX P0, PT, R25, RZ, PT, P0 ;  /* 0x000000ff1900720c */ /* 0x000fc60003f05300 */
[----:B------:R-:W0:Y:S01]  /*0bf0*/  LDC R15, c[0x0][0x600] ;  /* 0x00018000ff0f7b82 */ /* 0x000e220000000800 */
[-CC-:B-1----:R-:W-:Y:S02]  /*0c00*/  SHF.R.U64 R13, R8, R6.reuse, R5.reuse ;  /* 0x00000006080d7219 */ /* 0x182fe40000001205 */
[----:B------:R-:W-:-:S05]  /*0c10*/  SHF.R.U32.HI R0, RZ, R6, R5 ;  /* 0x00000006ff007219 */ /* 0x000fca0000011605 */
[----:B------:R-:W1:Y:S01]  /*0c20*/  LDC R14, c[0x0][0x648] ;  /* 0x00019200ff0e7b82 */ /* 0x000e620000000800 */
[-CC-:B--2---:R-:W-:Y:S02]  /*0c30*/  SHF.R.U64 R27, R13, R11.reuse, R0.reuse ;  /* 0x0000000b0d1b7219 */ /* 0x184fe40000001200 */
[----:B------:R-:W-:-:S05]  /*0c40*/  SHF.R.U32.HI R5, RZ, R11, R0 ;  /* 0x0000000bff057219 */ /* 0x000fca0000011600 */
[----:B------:R-:W2:Y:S01]  /*0c50*/  LDC R20, c[0x0][0x638] ;  /* 0x00018e00ff147b82 */ /* 0x000ea20000000800 */
[-CC-:B---3--:R-:W-:Y:S02]  /*0c60*/  SHF.R.U64 R26, R27, R12.reuse, R5.reuse ;  /* 0x0000000c1b1a7219 */ /* 0x188fe40000001205 */
[-C--:B------:R-:W-:Y:S02]  /*0c70*/  SHF.L.U32 R0, R9, R12.reuse, RZ ;  /* 0x0000000c09007219 */ /* 0x080fe400000006ff */
[----:B------:R-:W-:Y:S01]  /*0c80*/  SHF.R.U32.HI R5, RZ, R12, R5 ;  /* 0x0000000cff057219 */ /* 0x000fe20000011605 */
[----:B------:R-:W-:Y:S01]  /*0c90*/  IMAD.MOV.U32 R4, RZ, RZ, R26 ;  /* 0x000000ffff047224 */ /* 0x000fe200078e001a */
[----:B------:R-:W-:Y:S01]  /*0ca0*/  LOP3.LUT R10, RZ, R0, RZ, 0x33, !PT ;  /* 0x00000000ff0a7212 */ /* 0x000fe200078e33ff */
[----:B------:R-:W3:Y:S01]  /*0cb0*/  LDC R23, c[0x0][0x610] ;  /* 0x00018400ff177b82 */ /* 0x000ee20000000800 */
[----:B------:R-:W-:Y:S05]  /*0cc0*/  @!P0 BRA `(.L_x_10) ;  /* 0x0000000000288947 */ /* 0x000fea0003800000 */
[----:B------:R-:W4:Y:S02]  /*0cd0*/  LDC R9, c[0x0][0x64c] ;  /* 0x00019300ff097b82 */ /* 0x000f240000000800 */
[----:B----4-:R-:W-:-:S05]  /*0ce0*/  IADD3 R9, P0, R26, R9, RZ ;  /* 0x000000091a097210 */ /* 0x010fca0007f1e0ff */
        /* <DEDUP_REMOVED lines=8> */
.L_x_10:
[----:B-1----:R-:W-:Y:S01]  /*0d70*/  SHF.R.U64 R4, R4, R14, R5 ;  /* 0x0000000e04047219 */ /* 0x002fe20000001205 */
[----:B0-----:R-:W-:Y:S01]  /*0d80*/  VIADD R6, R15, 0xffffffff ;  /* 0xffffffff0f067836 */ /* 0x001fe20000000000 */
[----:B------:R-:W-:Y:S02]  /*0d90*/  SHF.L.U32 R0, R21, R12, RZ ;  /* 0x0000000c15007219 */ /* 0x000fe400000006ff */
[----:B------:R-:W-:Y:S01]  /*0da0*/  LOP3.LUT R5, R27, R10, RZ, 0xc0, !PT ;  /* 0x0000000a1b057212 */ /* 0x000fe200078ec0ff */
[----:B------:R-:W-:Y:S01]  /*0db0*/  IMAD.MOV R7, RZ, RZ, -R4 ;  /* 0x000000ffff077224 */ /* 0x000fe200078e0a04 */
[----:B------:R-:W-:Y:S02]  /*0dc0*/  SEL R3, R3, R30, !P1 ;  /* 0x0000001e03037207 */ /* 0x000fe40004800000 */
[----:B------:R-:W-:Y:S01]  /*0dd0*/  LOP3.LUT R6, R13, R6, RZ, 0xc0, !PT ;  /* 0x000000060d067212 */ /* 0x000fe200078ec0ff */
[----:B------:R-:W-:Y:S02]  /*0de0*/  IMAD R4, R0, R4, R5 ;  /* 0x0000000400047224 */ /* 0x000fe400078e0205 */
[----:B--2---:R-:W-:-:S02]  /*0df0*/  IMAD R0, R7, R20, R26 ;  /* 0x0000001407007224 */ /* 0x004fc400078e021a */
[----:B---3--:R-:W-:Y:S02]  /*0e00*/  IMAD R3, R4, R23, R3 ;  /* 0x0000001704037224 */ /* 0x008fe400078e0203 */
[----:B------:R-:W-:Y:S02]  /*0e10*/  IMAD.MOV.U32 R5, RZ, RZ, 0x1 ;  /* 0x00000001ff057424 */ /* 0x000fe400078e00ff */
[----:B------:R-:W-:Y:S02]  /*0e20*/  IMAD R4, R0, R15, R6 ;  /* 0x0000000f00047224 */ /* 0x000fe400078e0206 */
[----:B------:R-:W-:Y:S01]  /*0e30*/  IMAD.MOV.U32 R23, RZ, RZ, R28 ;  /* 0x000000ffff177224 */ /* 0x000fe200078e001c */
[----:B------:R-:W-:Y:S02]  /*0e40*/  PRMT R0, R5, 0x7610, R0 ;  /* 0x0000761005007816 */ /* 0x000fe40000000000 */
[----:B------:R-:W-:Y:S02]  /*0e50*/  SEL R124, R4, R3, !P1 ;  /* 0x00000003047c7207 */ /* 0x000fe40004800000 */
[----:B------:R-:W-:-:S07]  /*0e60*/  SEL R123, R3, R4, !P1 ;  /* 0x00000004037b7207 */ /* 0x000fce0004800000 */
.L_x_8:
[----:B------:R-:W-:-:S08]  /*0e70*/  NOP ;  /* 0x0000000000007918 */ /* 0x000fd00000000000 */
[----:B------:R-:W0:Y:S02]  /*0e80*/  USETMAXREG.TRY_ALLOC.CTAPOOL UP0, 0xe8 ;  /* 0x000000e8000079c8 */ /* 0x000e240008000600 */
[----:B0-----:R-:W-:-:S13]  /*0e90*/  PLOP3.LUT P0, PT, PT, PT, UP0, 0x80, 0x0 ;  /* 0x000000000000781c */ /* 0x001fda0003f0f008 */
[----:B------:R-:W-:Y:S05]  /*0ea0*/  @!P0 BRA `(.L_x_8) ;  /* 0xfffffffc00f08947 */ /* 0x000fea000383ffff */
[----:B------:R-:W-:Y:S01]  /*0eb0*/  ULDC.64 UR4, c[0x0][0x598] ;  /* 0x0001660000047ab9 */ /* 0x000fe20000000a00 */
[----:B------:R-:W-:Y:S01]  /*0ec0*/  ULDC.64 UR36, c[0x0][0x208] ;  /* 0x0000820000247ab9 */ /* 0x000fe20000000a00 */
[----:B------:R-:W-:-:S04]  /*0ed0*/  ISETP.NE.U32.AND P0, PT, RZ, UR4, PT ;  /* 0x00000004ff007c0c */ /* 0x000fc8000bf05070 */
[----:B------:R-:W-:-:S13]  /*0ee0*/  ISETP.NE.AND.EX P0, PT, RZ, UR5, PT, P0 ;  /* 0x00000005ff007c0c */ /* 0x000fda000bf05300 */
[----:B------:R-:W-:Y:S05]  /*0ef0*/  @!P0 BRA `(.L_x_11) ;  /* 0x00000000001c8947 */ /* 0x000fea0003800000 */
[----:B------:R-:W0:Y:S02]  /*0f00*/  LDC.64 R4, c[0x0][0x598] ;  /* 0x00016600ff047b82 */ /* 0x000e240000000a00 */
[----:B0-----:R-:W2:Y:S02]  /*0f10*/  LDG.E.64 R4, desc[UR36][R4.64] ;  /* 0x0000002404047981 */ /* 0x001ea4000c1e1b00 */
[----:B--2---:R-:W-:-:S04]  /*0f20*/  ISETP.NE.U32.AND P0, PT, R4, RZ, PT ;  /* 0x000000ff0400720c */ /* 0x004fc80003f05070 */
[----:B------:R-:W-:-:S13]  /*0f30*/  ISETP.NE.AND.EX P0, PT, R5, RZ, PT, P0 ;  /* 0x000000ff0500720c */ /* 0x000fda0003f05300 */
[----:B------:R-:W-:Y:S05]  /*0f40*/  @!P0 BRA `(.L_x_11) ;  /* 0x0000000000088947 */ /* 0x000fea0003800000 */
[----:B------:R0:W5:Y:S01]  /*0f50*/  LD.E R121, desc[UR36][R4.64] ;  /* 0x0000002404797980 */ /* 0x000162000c101900 */
[----:B------:R-:W-:Y:S05]  /*0f60*/  BRA `(.L_x_12) ;  /* 0x0000000000247947 */ /* 0x000fea0003800000 */
.L_x_11:
[----:B------:R-:W-:Y:S02]  /*0f70*/  ULDC.64 UR4, c[0x0][0x588] ;  /* 0x0001620000047ab9 */ /* 0x000fe40000000a00 */
[----:B------:R-:W-:-:S04]  /*0f80*/  ISETP.NE.U32.AND P0, PT, RZ, UR4, PT ;  /* 0x00000004ff007c0c */ /* 0x000fc8000bf05070 */
[----:B------:R-:W-:-:S13]  /*0f90*/  ISETP.NE.AND.EX P0, PT, RZ, UR5, PT, P0 ;  /* 0x00000005ff007c0c */ /* 0x000fda000bf05300 */
[----:B------:R-:W-:Y:S05]  /*0fa0*/  @!P0 BRA `(.L_x_13) ;  /* 0x00000000000c8947 */ /* 0x000fea0003800000 */
[----:B------:R-:W0:Y:S02]  /*0fb0*/  LDC.64 R4, c[0x0][0x588] ;  /* 0x00016200ff047b82 */ /* 0x000e240000000a00 */
[----:B0-----:R1:W5:Y:S01]  /*0fc0*/  LDG.E R121, desc[UR36][R4.64] ;  /* 0x0000002404797981 */ /* 0x001362000c1e1900 */
[----:B------:R-:W-:Y:S05]  /*0fd0*/  BRA `(.L_x_12) ;  /* 0x0000000000087947 */ /* 0x000fea0003800000 */
.L_x_13:
[----:B------:R-:W-:Y:S02]  /*0fe0*/  ULDC UR4, c[0x0][0x580] ;  /* 0x0001600000047ab9 */ /* 0x000fe40000000800 */
[----:B------:R-:W-:-:S07]  /*0ff0*/  IMAD.U32 R121, RZ, RZ, UR4 ;  /* 0x00000004ff797e24 */ /* 0x000fce000f8e00ff */
.L_x_12:
[----:B------:R-:W-:Y:S02]  /*1000*/  ULDC.64 UR4, c[0x0][0x5a0] ;  /* 0x0001680000047ab9 */ /* 0x000fe40000000a00 */
[----:B------:R-:W-:-:S04]  /*1010*/  ISETP.NE.U32.AND P0, PT, RZ, UR4, PT ;  /* 0x00000004ff007c0c */ /* 0x000fc8000bf05070 */
[----:B------:R-:W-:-:S13]  /*1020*/  ISETP.NE.AND.EX P0, PT, RZ, UR5, PT, P0 ;  /* 0x00000005ff007c0c */ /* 0x000fda000bf05300 */
[----:B------:R-:W-:Y:S05]  /*1030*/  @!P0 BRA `(.L_x_14) ;  /* 0x00000000001c8947 */ /* 0x000fea0003800000 */
[----:B01----:R-:W0:Y:S02]  /*1040*/  LDC.64 R4, c[0x0][0x5a0] ;  /* 0x00016800ff047b82 */ /* 0x003e240000000a00 */
[----:B0-----:R-:W2:Y:S02]  /*1050*/  LDG.E.64 R4, desc[UR36][R4.64] ;  /* 0x0000002404047981 */ /* 0x001ea4000c1e1b00 */
[----:B--2---:R-:W-:-:S04]  /*1060*/  ISETP.NE.U32.AND P0, PT, R4, RZ, PT ;  /* 0x000000ff0400720c */ /* 0x004fc80003f05070 */
[----:B------:R-:W-:-:S13]  /*1070*/  ISETP.NE.AND.EX P0, PT, R5, RZ, PT, P0 ;  /* 0x000000ff0500720c */ /* 0x000fda0003f05300 */
[----:B------:R-:W-:Y:S05]  /*1080*/  @!P0 BRA `(.L_x_14) ;  /* 0x0000000000088947 */ /* 0x000fea0003800000 */
[----:B------:R0:W5:Y:S01]  /*1090*/  LD.E R122, desc[UR36][R4.64] ;  /* 0x00000024047a7980 */ /* 0x000162000c101900 */
[----:B------:R-:W-:Y:S05]  /*10a0*/  BRA `(.L_x_15) ;  /* 0x0000000000247947 */ /* 0x000fea0003800000 */
.L_x_14:
[----:B------:R-:W-:Y:S02]  /*10b0*/  ULDC.64 UR4, c[0x0][0x590] ;  /* 0x0001640000047ab9 */ /* 0x000fe40000000a00 */
[----:B------:R-:W-:-:S04]  /*10c0*/  ISETP.NE.U32.AND P0, PT, RZ, UR4, PT ;  /* 0x00000004ff007c0c */ /* 0x000fc8000bf05070 */
[----:B------:R-:W-:-:S13]  /*10d0*/  ISETP.NE.AND.EX P0, PT, RZ, UR5, PT, P0 ;  /* 0x00000005ff007c0c */ /* 0x000fda000bf05300 */
[----:B------:R-:W-:Y:S05]  /*10e0*/  @!P0 BRA `(.L_x_16) ;  /* 0x00000000000c8947 */ /* 0x000fea0003800000 */
[----:B01----:R-:W0:Y:S02]  /*10f0*/  LDC.64 R4, c[0x0][0x590] ;  /* 0x00016400ff047b82 */ /* 0x003e240000000a00 */
[----:B0-----:R1:W5:Y:S01]  /*1100*/  LDG.E R122, desc[UR36][R4.64] ;  /* 0x00000024047a7981 */ /* 0x001362000c1e1900 */
[----:B------:R-:W-:Y:S05]  /*1110*/  BRA `(.L_x_15) ;  /* 0x0000000000087947 */ /* 0x000fea0003800000 */
.L_x_16:
[----:B------:R-:W-:Y:S02]  /*1120*/  ULDC UR4, c[0x0][0x584] ;  /* 0x0001610000047ab9 */ /* 0x000fe40000000800 */
[----:B------:R-:W-:-:S07]  /*1130*/  IMAD.U32 R122, RZ, RZ, UR4 ;  /* 0x00000004ff7a7e24 */ /* 0x000fce000f8e00ff */
.L_x_15:
[----:B------:R-:W-:-:S13]  /*1140*/  LOP3.LUT P0, RZ, R0, 0xff, RZ, 0xc0, !PT ;  /* 0x000000ff00ff7812 */ /* 0x000fda000780c0ff */
[----:B------:R-:W-:Y:S05]  /*1150*/  @!P0 EXIT ;  /* 0x000000000000894d */ /* 0x000fea0003800000 */
[----:B------:R-:W-:Y:S01]  /*1160*/  ULDC UR4, c[0x0][0x28c] ;  /* 0x0000a30000047ab9 */ /* 0x000fe20000000800 */
[----:B------:R-:W-:Y:S01]  /*1170*/  LOP3.LUT R148, R19, 0x1, RZ, 0xfc, !PT ;  /* 0x0000000113947812 */ /* 0x000fe200078efcff */
[----:B------:R-:W-:Y:S01]  /*1180*/  UIADD3 UR4, UR4, 0x3f, URZ ;  /* 0x0000003f04047890 */ /* 0x000fe2000fffe03f */
[----:B------:R-:W-:Y:S01]  /*1190*/  UMOV UR38, URZ ;  /* 0x0000003f00267c82 */ /* 0x000fe20008000000 */
[----:B------:R-:W-:Y:S02]  /*11a0*/  UMOV UR39, URZ ;  /* 0x0000003f00277c82 */ /* 0x000fe40008000000 */
[----:B------:R-:W-:-:S04]  /*11b0*/  USHF.R.S32.HI UR5, URZ, 0x1f, UR4 ;  /* 0x0000001f3f057899 */ /* 0x000fc80008011404 */
[----:B------:R-:W-:-:S04]  /*11c0*/  ULEA.HI UR5, UR5, UR4, URZ, 0x6 ;  /* 0x0000000405057291 */ /* 0x000fc8000f8f303f */
[----:B------:R-:W-:-:S12]  /*11d0*/  USHF.R.S32.HI UR40, URZ, 0x6, UR5 ;  /* 0x000000063f287899 */ /* 0x000fd80008011405 */
.L_x_214:
[----:B------:R-:W-:Y:S01]  /*11e0*/  LOP3.LUT R0, R18, 0x80, RZ, 0xc0, !PT ;  /* 0x0000008012007812 */ /* 0x000fe200078ec0ff */
[----:B--2---:R-:W2:Y:S01]  /*11f0*/  S2UR UR6, SR_CgaCtaId ;  /* 0x00000000000679c3 */ /* 0x004ea20000008800 */
[----:B------:R-:W-:Y:S02]  /*1200*/  UMOV UR41, 0x400 ;  /* 0x0000040000297882 */ /* 0x000fe40000000000 */
[----:B------:R-:W-:-:S06]  /*1210*/  SHF.R.U32.HI R0, RZ, 0x7, R0 ;  /* 0x00000007ff007819 */ /* 0x000fcc0000011600 */
[----:B---3--:R-:W3:Y:S01]  /*1220*/  SHFL.IDX PT, R0, R0, RZ, 0x1f ;  /* 0x00001fff00007589 */ /* 0x008ee200000e0000 */
[----:B--2---:R-:W-:Y:S01]  /*1230*/  ULEA UR41, UR6, UR41, 0x18 ;  /* 0x0000002906297291 */ /* 0x004fe2000f8ec03f */
[----:B---3--:R-:W-:-:S13]  /*1240*/  R2UR UR4, R0 ;  /* 0x00000000000472ca */ /* 0x008fda00000e0000 */
[----:B------:R-:W-:-:S04]  /*1250*/  ULEA.HI UR5, UR4, UR4, URZ, 0x1 ;  /* 0x0000000404057291 */ /* 0x000fc8000f8f083f */
[----:B------:R-:W-:-:S04]  /*1260*/  ULOP3.LUT UR5, UR5, 0x7fffe, URZ, 0xc0, !UPT ;  /* 0x0007fffe05057892 */ /* 0x000fc8000f8ec03f */
[----:B------:R-:W-:-:S03]  /*1270*/  UIADD3 UR5, UR4, -UR5, URZ ;  /* 0x8000000504057290 */ /* 0x000fc6000fffe03f */
[----:B------:R-:W-:Y:S01]  /*1280*/  ULDC UR4, c[0x0][0x28c] ;  /* 0x0000a30000047ab9 */ /* 0x000fe20000000800 */
[----:B------:R-:W-:Y:S01]  /*1290*/  ULEA UR5, UR5, UR41, 0xd ;  /* 0x0000002905057291 */ /* 0x000fe2000f8e683f */
[----:B------:R-:W-:-:S03]  /*12a0*/  ISETP.LT.AND P0, PT, RZ, UR4, PT ;  /* 0x00000004ff007c0c */ /* 0x000fc6000bf01270 */
[----:B------:R-:W-:-:S04]  /*12b0*/  UIADD3 UR5, UR5, 0x100, URZ ;  /* 0x0000010005057890 */ /* 0x000fc8000fffe03f */
[----:B------:R-:W-:-:S04]  /*12c0*/  USHF.R.U32.HI UR5, URZ, 0x4, UR5 ;  /* 0x000000043f057899 */ /* 0x000fc80008011605 */
[----:B------:R-:W-:Y:S02]  /*12d0*/  ULOP3.LUT UR42, UR5, 0x3fff, URZ, 0xc0, !UPT ;  /* 0x00003fff052a7892 */ /* 0x000fe4000f8ec03f */
[----:B0---45:R-:W-:Y:S10]  /*12e0*/  @P0 BRA `(.L_x_17) ;  /* 0x0000000000400947 */ /* 0x031ff40003800000 */
[----:B------:R-:W-:Y:S01]  /*12f0*/  MOV R0, 0x0 ;  /* 0x0000000000007802 */ /* 0x000fe20000000f00 */
[----:B------:R-:W-:Y:S01]  /*1300*/  ULDC.64 UR4, c[0x4][0x68] ;  /* 0x01001a0000047ab9 */ /* 0x000fe20000000a00 */
[----:B------:R-:W-:Y:S01]  /*1310*/  ULDC.64 UR6, c[0x4][0x8] ;  /* 0x0100020000067ab9 */ /* 0x000fe20000000a00 */
[----:B01----:R-:W-:Y:S01]  /*1320*/  IMAD.U32 R4, RZ, RZ, UR4 ;  /* 0x00000004ff047e24 */ /* 0x003fe2000f8e00ff */
[----:B------:R0:W1:Y:S01]  /*1330*/  LDC.64 R14, c[0x4][R0] ;  /* 0x01000000000e7b82 */ /* 0x0000620000000a00 */
[----:B------:R-:W-:Y:S01]  /*1340*/  IMAD.U32 R5, RZ, RZ, UR5 ;  /* 0x00000005ff057e24 */ /* 0x000fe2000f8e00ff */
[----:B------:R-:W-:Y:S01]  /*1350*/  ULDC.64 UR4, c[0x4][0x70] ;  /* 0x01001c0000047ab9 */ /* 0x000fe20000000a00 */
[----:B------:R-:W-:Y:S02]  /*1360*/  IMAD.U32 R10, RZ, RZ, UR6 ;  /* 0x00000006ff0a7e24 */ /* 0x000fe4000f8e00ff */
[----:B------:R-:W-:Y:S02]  /*1370*/  IMAD.U32 R6, RZ, RZ, UR4 ;  /* 0x00000004ff067e24 */ /* 0x000fe4000f8e00ff */
[----:B------:R-:W-:-:S02]  /*1380*/  IMAD.U32 R7, RZ, RZ, UR5 ;  /* 0x00000005ff077e24 */ /* 0x000fc4000f8e00ff */
[----:B------:R-:W-:Y:S02]  /*1390*/  IMAD.U32 R11, RZ, RZ, UR7 ;  /* 0x00000007ff0b7e24 */ /* 0x000fe4000f8e00ff */
[----:B------:R-:W-:Y:S02]  /*13a0*/  IMAD.MOV.U32 R8, RZ, RZ, 0x1e1 ;  /* 0x000001e1ff087424 */ /* 0x000fe400078e00ff */
[----:B------:R-:W-:Y:S02]  /*13b0*/  IMAD.MOV.U32 R12, RZ, RZ, 0x1 ;  /* 0x00000001ff0c7424 */ /* 0x000fe400078e00ff */
[----:B0-----:R-:W-:-:S07]  /*13c0*/  IMAD.MOV.U32 R13, RZ, RZ, RZ ;  /* 0x000000ffff0d7224 */ /* 0x001fce00078e00ff */
[----:B------:R-:W-:-:S07]  /*13d0*/  LEPC R20, `(.L_x_17) ;  /* 0x000000001014794e */ /* 0x000fce0000000000 */
[----:B-1---5:R-:W-:Y:S05]  /*13e0*/  CALL.ABS.NOINC R14 ;  /* 0x000000000e007343 */ /* 0x022fea0003c00000 */
.L_x_17:
[----:B------:R-:W-:-:S13]  /*13f0*/  ISETP.NE.AND P0, PT, R148, 0x3, PT ;  /* 0x000000039400780c */ /* 0x000fda0003f05270 */
[----:B------:R-:W-:Y:S05]  /*1400*/  @!P0 BRA `(.L_x_18) ;  /* 0x0000000000048947 */ /* 0x000fea0003800000 */
[----:B------:R-:W-:Y:S01]  /*1410*/  BPT.TRAP 0x1 ;  /* 0x000000040000795c */ /* 0x000fe20000300000 */
.L_x_18:
[----:B------:R-:W-:Y:S02]  /*1420*/  IMAD.U32 R3, RZ, RZ, UR39 ;  /* 0x00000027ff037e24 */ /* 0x000fe4000f8e00ff */
[----:B------:R-:W-:-:S03]  /*1430*/  IMAD.U32 R0, RZ, RZ, UR38 ;  /* 0x00000026ff007e24 */ /* 0x000fc6000f8e00ff */
[----:B------:R-:W-:Y:S02]  /*1440*/  LEA R3, R3, UR41, 0x3 ;  /* 0x0000002903037c11 */ /* 0x000fe4000f8e18ff */
[----:B------:R-:W-:-:S04]  /*1450*/  SHF.L.U32 R0, R0, 0x1f, RZ ;  /* 0x0000001f00007819 */ /* 0x000fc800000006ff */
[----:B------:R2:W3:Y:S01]  /*1460*/  SYNCS.PHASECHK.TRANS64.TRYWAIT P1, [R3+URZ], R0 ;  /* 0x00000000030075a7 */ /* 0x0004e2000802017f */
[----:B------:R-:W-:Y:S05]  /*1470*/  @!P0 BRA `(.L_x_19) ;  /* 0x0000000000048947 */ /* 0x000fea0003800000 */
[----:B------:R-:W-:Y:S01]  /*1480*/  BPT.TRAP 0x1 ;  /* 0x000000040000795c */ /* 0x000fe20000300000 */
.L_x_19:
[----:B---3--:R-:W-:Y:S05]  /*1490*/  @P1 BRA `(.L_x_20) ;  /* 0x0000000000081947 */ /* 0x008fea0003800000 */
[----:B------:R-:W3:Y:S02]  /*14a0*/  SYNCS.PHASECHK.TRANS64.TRYWAIT P1, [R3+URZ], R0 ;  /* 0x00000000030075a7 */ /* 0x000ee4000802017f */
[----:B---3--:R-:W-:Y:S05]  /*14b0*/  @!P1 BRA `(.L_x_21) ;  /* 0x000000a800789947 */ /* 0x008fea0003800000 */
.L_x_20:
[----:B------:R-:W-:-:S04]  /*14c0*/  UISETP.LT.AND UP0, UPT, UR40, 0x1, UPT ;  /* 0x000000012800788c */ /* 0x000fc8000bf01270 */
[----:B------:R-:W-:-:S06]  /*14d0*/  USEL UR4, UR40, 0x1, UP0 ;  /* 0x0000000128047887 */ /* 0x000fcc0008000000 */
[----:B--23--:R-:W-:Y:S01]  /*14e0*/  IMAD.U32 R0, RZ, RZ, UR4 ;  /* 0x00000004ff007e24 */ /* 0x00cfe2000f8e00ff */
[----:B------:R-:W-:Y:S05]  /*14f0*/  WARPSYNC.ALL ;  /* 0x0000000000007948 */ /* 0x000fea0003800000 */
[----:B------:R-:W-:-:S04]  /*1500*/  IADD3 R0, -R0, UR40, RZ ;  /* 0x0000002800007c10 */ /* 0x000fc8000fffe1ff */
[----:B------:R-:W-:Y:S01]  /*1510*/  ISETP.GE.AND P1, PT, R0, 0x1, PT ;  /* 0x000000010000780c */ /* 0x000fe20003f26270 */
[----:B------:R-:W-:Y:S01]  /*1520*/  UIADD3 UR4, UR41, 0x30100, URZ ;  /* 0x0003010029047890 */ /* 0x000fe2000fffe03f */
[----:B------:R-:W-:Y:S01]  /*1530*/  WARPGROUP.ARRIVE ;  /* 0x00000000000079c5 */ /* 0x000fe20000000000 */
[----:B------:R-:W-:Y:S01]  /*1540*/  UMOV UR17, 0x40000040 ;  /* 0x4000004000117882 */ /* 0x000fe20000000000 */
[----:B------:R-:W-:Y:S01]  /*1550*/  UMOV UR19, 0x40000040 ;  /* 0x4000004000137882 */ /* 0x000fe20000000000 */
[----:B------:R-:W-:Y:S01]  /*1560*/  USHF.R.U32.HI UR4, URZ, 0x4, UR4 ;  /* 0x000000043f047899 */ /* 0x000fe20008011604 */
[----:B------:R-:W-:Y:S01]  /*1570*/  UMOV UR9, UR17 ;  /* 0x0000001100097c82 */ /* 0x000fe20008000000 */
[----:B------:R-:W-:Y:S02]  /*1580*/  UMOV UR11, 0x40000040 ;  /* 0x40000040000b7882 */ /* 0x000fe40000000000 */
[----:B------:R-:W-:Y:S02]  /*1590*/  ULOP3.LUT UR5, UR4, 0x3fff, URZ, 0xc0, !UPT ;  /* 0x00003fff04057892 */ /* 0x000fe4000f8ec03f */
[----:B------:R-:W-:-:S02]  /*15a0*/  ULOP3.LUT UR4, UR42, 0x10000, URZ, 0xfc, !UPT ;  /* 0x000100002a047892 */ /* 0x000fc4000f8efc3f */
[----:B------:R-:W-:Y:S02]  /*15b0*/  ULOP3.LUT UR5, UR5, 0x10000, URZ, 0xfc, !UPT ;  /* 0x0001000005057892 */ /* 0x000fe4000f8efc3f */
[----:B------:R-:W-:Y:S02]  /*15c0*/  ULEA UR6, UR39, UR4, 0xc ;  /* 0x0000000427067291 */ /* 0x000fe4000f8e603f */
[----:B------:R-:W-:Y:S01]  /*15d0*/  UIMAD UR12, UR39, 0x180, UR5 ;  /* 0x00000180270c78a4 */ /* 0x000fe2000f8e0205 */
[----:B------:R-:W-:Y:S01]  /*15e0*/  UMOV UR21, UR17 ;  /* 0x0000001100157c82 */ /* 0x000fe20008000000 */
[----:B------:R-:W-:Y:S02]  /*15f0*/  UMOV UR23, 0x40000040 ;  /* 0x4000004000177882 */ /* 0x000fe40000000000 */
[----:B------:R-:W-:Y:S01]  /*1600*/  UIADD3 UR10, UR12, 0x80, URZ ;  /* 0x000000800c0a7890 */ /* 0x000fe2000fffe03f */
[----:B------:R-:W-:Y:S02]  /*1610*/  UMOV UR16, UR6 ;  /* 0x0000000600107c82 */ /* 0x000fe40008000000 */
[----:B------:R-:W-:Y:S01]  /*1620*/  UMOV UR18, UR12 ;  /* 0x0000000c00127c82 */ /* 0x000fe20008000000 */
[----:B------:R-:W-:Y:S01]  /*1630*/  UMOV UR8, UR16 ;  /* 0x0000001000087c82 */ /* 0x000fe20008000000 */
[----:B------:R-:W-:Y:S01]  /*1640*/  HGMMA.64x16x16.F32 R112, gdesc[UR16], RZ, !UPT, gsb0 ;  /* 0x00200000107079f0 */ /* 0x000fe2000c0008ff */
[----:B------:R-:W-:Y:S01]  /*1650*/  UIADD3 UR22, UR12, 0x100, URZ ;  /* 0x000001000c167890 */ /* 0x000fe2000fffe03f */
[----:B------:R-:W-:Y:S01]  /*1660*/  UMOV UR20, UR16 ;  /* 0x0000001000147c82 */ /* 0x000fe20008000000 */
[----:B------:R-:W-:-:S02]  /*1670*/  UIADD3 UR7, UR6, 0x400, URZ ;  /* 0x0000040006077890 */ /* 0x000fc4000fffe03f */
[----:B------:R-:W-:Y:S01]  /*1680*/  UIADD3 UR14, UR12, 0x86, URZ ;  /* 0x000000860c0e7890 */ /* 0x000fe2000fffe03f */
[----:B------:R-:W-:Y:S01]  /*1690*/  UMOV UR15, 0x40000040 ;  /* 0x40000040000f7882 */ /* 0x000fe20000000000 */
[----:B------:R-:W-:Y:S02]  /*16a0*/  WARPGROUP.DEPBAR.LE gsb0, 0x0 ;  /* 0x00008000000079c5 */ /* 0x000fe40000010000 */
[----:B------:R-:W-:-:S06]  /*16b0*/  WARPGROUP.ARRIVE ;  /* 0x00000000000079c5 */ /* 0x000fcc0000000000 */
[----:B------:R-:W-:Y:S03]  /*16c0*/  HGMMA.64x16x16.F32 R80, gdesc[UR8], RZ, !UPT, gsb0 ;  /* 0x00200000085079f0 */ /* 0x000fe6000c0008ff */
[----:B------:R-:W-:Y:S02]  /*16d0*/  WARPGROUP.DEPBAR.LE gsb0, 0x0 ;  /* 0x00008000000079c5 */ /* 0x000fe40000010000 */
[----:B------:R-:W-:-:S06]  /*16e0*/  WARPGROUP.ARRIVE ;  /* 0x00000000000079c5 */ /* 0x000fcc0000000000 */
[----:B------:R-:W-:Y:S01]  /*16f0*/  HGMMA.64x16x16.F32 R48, gdesc[UR20], RZ, !UPT, gsb0 ;  /* 0x00200000143079f0 */ /* 0x000fe2000c0008ff */
[----:B------:R-:W-:Y:S01]  /*1700*/  UMOV UR20, UR7 ;  /* 0x0000000700147c82 */ /* 0x000fe20008000000 */
[----:B------:R-:W-:Y:S01]  /*1710*/  UMOV UR21, 0x40000040 ;  /* 0x4000004000157882 */ /* 0x000fe20000000000 */
[----:B------:R-:W-:Y:S01]  /*1720*/  UMOV UR8, UR20 ;  /* 0x0000001400087c82 */ /* 0x000fe20008000000 */
[----:B------:R-:W-:Y:S01]  /*1730*/  UMOV UR9, UR21 ;  /* 0x0000001500097c82 */ /* 0x000fe20008000000 */
[----:B------:R-:W-:Y:S01]  /*1740*/  UMOV UR16, UR20 ;  /* 0x0000001400107c82 */ /* 0x000fe20008000000 */
[----:B------:R-:W-:Y:S01]  /*1750*/  UMOV UR17, UR21 ;  /* 0x0000001500117c82 */ /* 0x000fe20008000000 */
[----:B------:R-:W-:Y:S01]  /*1760*/  UIADD3 UR7, UR6, 0x800, URZ ;  /* 0x0000080006077890 */ /* 0x000fe2000fffe03f */
[----:B------:R-:W-:Y:S02]  /*1770*/  WARPGROUP.DEPBAR.LE gsb0, 0x0 ;  /* 0x00008000000079c5 */ /* 0x000fe40000010000 */
[----:B------:R-:W-:-:S06]  /*1780*/  WARPGROUP.ARRIVE ;  /* 0x00000000000079c5 */ /* 0x000fcc0000000000 */
[----:B------:R-:W-:Y:S03]  /*1790*/  HGMMA.64x16x16.F32 R40, gdesc[UR20], RZ, !UPT, gsb0 ;  /* 0x00200000142879f0 */ /* 0x000fe6000c0008ff */
        /* <DEDUP_REMOVED lines=15> */
[----:B------:R-:W-:Y:S01]  /*1890*/  HGMMA.64x16x16.F32 R96, gdesc[UR16], RZ, !UPT, gsb0 ;  /* 0x00200000106079f0 */ /* 0x000fe2000c0008ff */
        /* <DEDUP_REMOVED lines=12> */
[----:B------:R-:W-:Y:S01]  /*1960*/  UIADD3 UR7, UR6, 0x402, URZ ;  /* 0x0000040206077890 */ /* 0x000fe2000fffe03f */
[----:B------:R-:W-:Y:S02]  /*1970*/  WARPGROUP.DEPBAR.LE gsb0, 0x0 ;  /* 0x00008000000079c5 */ /* 0x000fe40000010000 */
[----:B------:R-:W-:-:S06]  /*1980*/  WARPGROUP.ARRIVE ;  /* 0x00000000000079c5 */ /* 0x000fcc0000000000 */
[----:B------:R-:W-:Y:S01]  /*1990*/  HGMMA.64x16x16.F32 R24, gdesc[UR20], RZ, !UPT, gsb0 ;  /* 0x00200000141879f0 */ /* 0x000fe2000c0008ff */
[----:B------:R-:W-:Y:S01]  /*19a0*/  UMOV UR22, UR18 ;  /* 0x0000001200167c82 */ /* 0x000fe20008000000 */
[----:B------:R-:W-:Y:S01]  /*19b0*/  UMOV UR23, UR19 ;  /* 0x0000001300177c82 */ /* 0x000fe20008000000 */
[----:B------:R-:W-:Y:S01]  /*19c0*/  UIADD3 UR18, UR12, 0x2, URZ ;  /* 0x000000020c127890 */ /* 0x000fe2000fffe03f */
[----:B------:R-:W-:Y:S01]  /*19d0*/  UMOV UR19, 0x40000040 ;  /* 0x4000004000137882 */ /* 0x000fe20000000000 */
[----:B------:R-:W-:Y:S02]  /*19e0*/  WARPGROUP.DEPBAR.LE gsb0, 0x0 ;  /* 0x00008000000079c5 */ /* 0x000fe40000010000 */
[----:B------:R-:W-:-:S06]  /*19f0*/  WARPGROUP.ARRIVE ;  /* 0x00000000000079c5 */ /* 0x000fcc0000000000 */
[----:B------:R-:W-:Y:S01]  /*1a00*/  HGMMA.64x16x16.F32 R56, gdesc[UR8], RZ, !UPT, gsb0 ;  /* 0x00200000083879f0 */ /* 0x000fe2000c0008ff */
[----:B------:R-:W-:Y:S01]  /*1a10*/  UIADD3 UR10, UR12, 0x82, URZ ;  /* 0x000000820c0a7890 */ /* 0x000fe2000fffe03f */
[----:B------:R-:W-:Y:S01]  /*1a20*/  UMOV UR8, UR16 ;  /* 0x0000001000087c82 */ /* 0x000fe20008000000 */
[----:B------:R-:W-:Y:S01]  /*1a30*/  UMOV UR9, UR17 ;  /* 0x0000001100097c82 */ /* 0x000fe20008000000 */
        /* <DEDUP_REMOVED lines=10> */
[----:B------:R-:W-:Y:S03]  /*1ae0*/  HGMMA.64x16x16.F32 R112, gdesc[UR16], R112, gsb0 ;  /* 0x00200000107079f0 */ /* 0x000fe60008000870 */
[----:B------:R-:W-:Y:S02]  /*1af0*/  WARPGROUP.DEPBAR.LE gsb0, 0x0 ;  /* 0x00008000000079c5 */ /* 0x000fe40000010000 */
[----:B------:R-:W-:-:S06]  /*1b00*/  WARPGROUP.ARRIVE ;  /* 0x00000000000079c5 */ /* 0x000fcc0000000000 */
[----:B------:R-:W-:Y:S03]  /*1b10*/  HGMMA.64x16x16.F32 R80, gdesc[UR8], R80, gsb0 ;  /* 0x00200000085079f0 */ /* 0x000fe60008000850 */
[----:B------:R-:W-:Y:S02]  /*1b20*/  WARPGROUP.DEPBAR.LE gsb0, 0x0 ;  /* 0x00008000000079c5 */ /* 0x000fe40000010000 */
[----:B------:R-:W-:-:S06]  /*1b30*/  WARPGROUP.ARRIVE ;  /* 0x00000000000079c5 */ /* 0x000fcc0000000000 */
[----:B------:R-:W-:Y:S01]  /*1b40*/  HGMMA.64x16x16.F32 R48, gdesc[UR20], R48, gsb0 ;  /* 0x00200000143079f0 */ /* 0x000fe20008000830 */
        /* <DEDUP_REMOVED lines=41> */
[----:B------:R-:W-:Y:S01]  /*1de0*/  HGMMA.64x16x16.F32 R24, gdesc[UR20], R24, gsb0 ;  /* 0x00200000141879f0 */ /* 0x000fe20008000818 */
[----:B------:R-:W-:Y:S01]  /*1df0*/  UIADD3 UR22, UR12, 0x104, URZ ;  /* 0x000001040c167890 */ /* 0x000fe2000fffe03f */
[----:B------:R-:W-:Y:S01]  /*1e00*/  UMOV UR23, 0x40000040 ;  /* 0x4000004000177882 */ /* 0x000fe20000000000 */
        /* <DEDUP_REMOVED lines=8> */
[----:B------:R-:W-:Y:S02]  /*1e90*/  UIADD3 UR16, UR6, 0x4, URZ ;  /* 0x0000000406107890 */ /* 0x000fe4000fffe03f */
[----:B------:R-:W-:Y:S01]  /*1ea0*/  UIADD3 UR18, UR12, 0x4, URZ ;  /* 0x000000040c127890 */ /* 0x000fe2000fffe03f */
[----:B------:R-:W-:Y:S01]  /*1eb0*/  UMOV UR17, 0x40000040 ;  /* 0x4000004000117882 */ /* 0x000fe20000000000 */
[----:B------:R-:W-:Y:S01]  /*1ec0*/  UMOV UR19, 0x40000040 ;  /* 0x4000004000137882 */ /* 0x000fe20000000000 */
[----:B------:R-:W-:Y:S02]  /*1ed0*/  UMOV UR9, UR17 ;  /* 0x0000001100097c82 */ /* 0x000fe40008000000 */
[----:B------:R-:W-:Y:S01]  /*1ee0*/  UMOV UR8, UR16 ;  /* 0x0000001000087c82 */ /* 0x000fe20008000000 */
[----:B------:R-:W-:Y:S01]  /*1ef0*/  UMOV UR20, UR16 ;  /* 0x0000001000147c82 */ /* 0x000fe20008000000 */
[----:B------:R-:W-:Y:S01]  /*1f00*/  UMOV UR21, UR17 ;  /* 0x0000001100157c82 */ /* 0x000fe20008000000 */
[----:B------:R-:W-:-:S02]  /*1f10*/  WARPGROUP.DEPBAR.LE gsb0, 0x0 ;  /* 0x00008000000079c5 */ /* 0x000fc40000010000 */
        /* <DEDUP_REMOVED lines=52> */
[----:B------:R-:W-:Y:S01]  /*2260*/  HGMMA.64x16x16.F32 R56, gdesc[UR8], R56, gsb0 ;  /* 0x00200000083879f0 */ /* 0x000fe20008000838 */
[----:B------:R-:W-:Y:S02]  /*2270*/  UIADD3 UR8, UR6, 0x6, URZ ;  /* 0x0000000606087890 */ /* 0x000fe4000fffe03f */
[----:B------:R-:W-:Y:S01]  /*2280*/  UIADD3 UR10, UR12, 0x6, URZ ;  /* 0x000000060c0a7890 */ /* 0x000fe2000fffe03f */
[----:B------:R-:W-:Y:S01]  /*2290*/  UMOV UR9, 0x40000040 ;  /* 0x4000004000097882 */ /* 0x000fe20000000000 */
[----:B------:R-:W-:Y:S01]  /*22a0*/  UMOV UR11, 0x40000040 ;  /* 0x40000040000b7882 */ /* 0x000fe20000000000 */
[----:B------:R-:W-:Y:S01]  /*22b0*/  UMOV UR13, UR9 ;  /* 0x00000009000d7c82 */ /* 0x000fe20008000000 */
[----:B------:R-:W-:Y:S02]  /*22c0*/  WARPGROUP.DEPBAR.LE gsb0, 0x0 ;  /* 0x00008000000079c5 */ /* 0x000fe40000010000 */
[----:B------:R-:W-:-:S06]  /*22d0*/  WARPGROUP.ARRIVE ;  /* 0x00000000000079c5 */ /* 0x000fcc0000000000 */
[----:B------:R-:W-:Y:S01]  /*22e0*/  HGMMA.64x16x16.F32 R88, gdesc[UR16], R88, gsb0 ;  /* 0x00200000105879f0 */ /* 0x000fe20008000858 */
[----:B------:R-:W-:Y:S01]  /*22f0*/  UIADD3 UR18, UR12, 0x106, URZ ;  /* 0x000001060c127890 */ /* 0x000fe2000fffe03f */
[----:B------:R-:W-:Y:S02]  /*2300*/  UMOV UR16, UR8 ;  /* 0x0000000800107c82 */ /* 0x000fe40008000000 */
        /* <DEDUP_REMOVED lines=18> */
[----:B------:R-:W-:Y:S02]  /*2430*/  UIADD3 UR7, UR6, 0x806, URZ ;  /* 0x0000080606077890 */ /* 0x000fe4000fffe03f */
[----:B------:R-:W-:Y:S01]  /*2440*/  UIADD3 UR6, UR6, 0xc06, URZ ;  /* 0x00000c0606067890 */ /* 0x000fe2000fffe03f */
        /* <DEDUP_REMOVED lines=38> */
[----:B------:R-:W-:Y:S03]  /*26b0*/  HGMMA.64x16x16.F32 R88, gdesc[UR8], R88, gsb0 ;  /* 0x00200000085879f0 */ /* 0x000fe60008000858 */
[----:B------:R-:W-:Y:S02]  /*26c0*/  WARPGROUP.DEPBAR.LE gsb0, 0x0 ;  /* 0x00008000000079c5 */ /* 0x000fe40000010000 */
[----:B------:R-:W-:Y:S05]  /*26d0*/  @!P1 BRA `(.L_x_22) ;  /* 0x0000001000f89947 */ /* 0x000fea0003800000 */
[----:B------:R-:W-:Y:S01]  /*26e0*/  UIADD3 UR6, UR39, 0x1, URZ ;  /* 0x0000000127067890 */ /* 0x000fe2000fffe03f */
[----:B------:R-:W-:Y:S02]  /*26f0*/  IMAD.MOV.U32 R3, RZ, RZ, R0 ;  /* 0x000000ffff037224 */ /* 0x000fe400078e0000 */
[----:B01----:R-:W-:Y:S01]  /*2700*/  IMAD.U32 R4, RZ, RZ, UR39 ;  /* 0x00000027ff047e24 */ /* 0x003fe2000f8e00ff */
[----:B------:R-:W-:-:S04]  /*2710*/  UISETP.NE.AND UP0, UPT, UR6, 0x3, UPT ;  /* 0x000000030600788c */ /* 0x000fc8000bf05270 */
[----:B------:R-:W-:Y:S02]  /*2720*/  USEL UR7, URZ, 0x1, UP0 ;  /* 0x000000013f077887 */ /* 0x000fe40008000000 */
[----:B------:R-:W-:Y:S02]  /*2730*/  USEL UR6, UR6, URZ, UP0 ;  /* 0x0000003f06067287 */ /* 0x000fe40008000000 */
[----:B------:R-:W-:-:S06]  /*2740*/  ULOP3.LUT UR7, UR38, UR7, URZ, 0x3c, !UPT ;  /* 0x0000000726077292 */ /* 0x000fcc000f8e3c3f */
[----:B------:R-:W-:-:S07]  /*2750*/  IMAD.U32 R7, RZ, RZ, UR7 ;  /* 0x00000007ff077e24 */ /* 0x000fce000f8e00ff */
.L_x_29:
[----:B------:R-:W-:Y:S05]  /*2760*/  @!P0 BRA `(.L_x_23) ;  /* 0x0000000000048947 */ /* 0x000fea0003800000 */
[----:B------:R-:W-:Y:S01]  /*2770*/  BPT.TRAP 0x1 ;  /* 0x000000040000795c */ /* 0x000fe20000300000 */
.L_x_23:
[----:B------:R-:W-:Y:S01]  /*2780*/  ULEA UR7, UR6, UR41, 0x3 ;  /* 0x0000002906077291 */ /* 0x000fe2000f8e183f */
[----:B------:R-:W-:-:S08]  /*2790*/  SHF.L.U32 R5, R7, 0x1f, RZ ;  /* 0x0000001f07057819 */ /* 0x000fd000000006ff */
[----:B------:R0:W1:Y:S01]  /*27a0*/  SYNCS.PHASECHK.TRANS64.TRYWAIT P1, [UR7], R5 ;  /* 0x00000005ff0075a7 */ /* 0x0000620008020147 */
[----:B------:R-:W-:Y:S05]  /*27b0*/  @!P0 BRA `(.L_x_24) ;  /* 0x0000000000048947 */ /* 0x000fea0003800000 */
[----:B------:R-:W-:Y:S01]  /*27c0*/  BPT.TRAP 0x1 ;  /* 0x000000040000795c */ /* 0x000fe20000300000 */
.L_x_24:
[----:B-1----:R-:W-:Y:S05]  /*27d0*/  @P1 BRA `(.L_x_25) ;  /* 0x0000000000081947 */ /* 0x002fea0003800000 */
[----:B------:R-:W1:Y:S02]  /*27e0*/  SYNCS.PHASECHK.TRANS64.TRYWAIT P1, [UR7], R5 ;  /* 0x00000005ff0075a7 */ /* 0x000e640008020147 */
[----:B-1----:R-:W-:Y:S05]  /*27f0*/  @!P1 BRA `(.L_x_26) ;  /* 0x0000009400bc9947 */ /* 0x002fea0003800000 */
.L_x_25:
[----:B------:R-:W-:Y:S01]  /*2800*/  ULEA UR8, UR6, UR4, 0xc ;  /* 0x0000000406087291 */ /* 0x000fe2000f8e603f */
[----:B------:R-:W-:Y:S01]  /*2810*/  WARPGROUP.ARRIVE ;  /* 0x00000000000079c5 */ /* 0x000fe20000000000 */
[----:B------:R-:W-:Y:S01]  /*2820*/  UIMAD UR10, UR6, 0x180, UR5 ;  /* 0x00000180060a78a4 */ /* 0x000fe2000f8e0205 */
[----:B------:R-:W-:Y:S01]  /*2830*/  UMOV UR9, 0x40000040 ;  /* 0x4000004000097882 */ /* 0x000fe20000000000 */
[----:B------:R-:W-:Y:S02]  /*2840*/  UMOV UR11, 0x40000040 ;  /* 0x40000040000b7882 */ /* 0x000fe40000000000 */
[----:B------:R-:W-:Y:S01]  /*2850*/  UIADD3 UR14, UR10, 0x80, URZ ;  /* 0x000000800a0e7890 */ /* 0x000fe2000fffe03f */
[----:B------:R-:W-:Y:S01]  /*2860*/  UMOV UR12, UR8 ;  /* 0x00000008000c7c82 */ /* 0x000fe20008000000 */
[----:B------:R-:W-:Y:S01]  /*2870*/  UMOV UR13, UR9 ;  /* 0x00000009000d7c82 */ /* 0x000fe20008000000 */
[----:B------:R-:W-:Y:S02]  /*2880*/  UMOV UR15, 0x40000040 ;  /* 0x40000040000f7882 */ /* 0x000fe40000000000 */
[----:B------:R-:W-:Y:S01]  /*2890*/  HGMMA.64x16x16.F32 R112, gdesc[UR8], R112, gsb0 ;  /* 0x00200000087079f0 */ /* 0x000fe20008000870 */
[----:B------:R-:W-:Y:S01]  /*28a0*/  UIADD3 UR18, UR10, 0x100, URZ ;  /* 0x000001000a127890 */ /* 0x000fe2000fffe03f */
[----:B------:R-:W-:Y:S01]  /*28b0*/  UMOV UR16, UR8 ;  /* 0x0000000800107c82 */ /* 0x000fe20008000000 */
[----:B------:R-:W-:Y:S01]  /*28c0*/  UMOV UR17, UR9 ;  /* 0x0000000900117c82 */ /* 0x000fe20008000000 */
[----:B------:R-:W-:Y:S01]  /*28d0*/  UMOV UR19, 0x40000040 ;  /* 0x4000004000137882 */ /* 0x000fe20000000000 */
[----:B------:R-:W-:Y:S01]  /*28e0*/  UIADD3 UR7, UR8, 0x400, URZ ;  /* 0x0000040008077890 */ /* 0x000fe2000fffe03f */
[----:B------:R-:W-:Y:S01]  /*28f0*/  UMOV UR22, UR10 ;  /* 0x0000000a00167c82 */ /* 0x000fe20008000000 */
[----:B------:R-:W-:Y:S01]  /*2900*/  UMOV UR23, UR11 ;  /* 0x0000000b00177c82 */ /* 0x000fe20008000000 */
[----:B------:R-:W-:-:S02]  /*2910*/  WARPGROUP.DEPBAR.LE gsb0, 0x0 ;  /* 0x00008000000079c5 */ /* 0x000fc40000010000 */
        /* <DEDUP_REMOVED lines=19> */
[----:B------:R-:W-:Y:S03]  /*2a50*/  HGMMA.64x16x16.F32 R72, gdesc[UR12], R72, gsb0 ;  /* 0x002000000c4879f0 */ /* 0x000fe60008000848 */
[----:B------:R-:W-:Y:S02]  /*2a60*/  WARPGROUP.DEPBAR.LE gsb0, 0x0 ;  /* 0x00008000000079c5 */ /* 0x000fe40000010000 */
[----:B------:R-:W-:-:S06]  /*2a70*/  WARPGROUP.ARRIVE ;  /* 0x00000000000079c5 */ /* 0x000fcc0000000000 */
[----:B------:R-:W-:Y:S01]  /*2a80*/  HGMMA.64x16x16.F32 R104, gdesc[UR20], R104, gsb0 ;  /* 0x00200000146879f0 */ /* 0x000fe20008000868 */
[----:B------:R-:W-:Y:S01]  /*2a90*/  UMOV UR22, UR10 ;  /* 0x0000000a00167c82 */ /* 0x000fe20008000000 */
[----:B------:R-:W-:Y:S01]  /*2aa0*/  UMOV UR23, UR11 ;  /* 0x0000000b00177c82 */ /* 0x000fe20008000000 */
[----:B------:R-:W-:Y:S01]  /*2ab0*/  UMOV UR20, UR7 ;  /* 0x0000000700147c82 */ /* 0x000fe20008000000 */
[----:B------:R-:W-:Y:S01]  /*2ac0*/  UMOV UR21, 0x40000040 ;  /* 0x4000004000157882 */ /* 0x000fe20000000000 */
[----:B------:R-:W-:Y:S01]  /*2ad0*/  UMOV UR12, UR20 ;  /* 0x00000014000c7c82 */ /* 0x000fe20008000000 */
[----:B------:R-:W-:Y:S01]  /*2ae0*/  UMOV UR13, UR21 ;  /* 0x00000015000d7c82 */ /* 0x000fe20008000000 */
[----:B------:R-:W-:Y:S01]  /*2af0*/  UIADD3 UR7, UR8, 0x402, URZ ;  /* 0x0000040208077890 */ /* 0x000fe2000fffe03f */
[----:B------:R-:W-:Y:S02]  /*2b00*/  WARPGROUP.DEPBAR.LE gsb0, 0x0 ;  /* 0x00008000000079c5 */ /* 0x000fe40000010000 */
[----:B------:R-:W-:-:S06]  /*2b10*/  WARPGROUP.ARRIVE ;  /* 0x00000000000079c5 */ /* 0x000fcc0000000000 */
[----:B------:R-:W-:Y:S01]  /*2b20*/  HGMMA.64x16x16.F32 R96, gdesc[UR20], R96, gsb0 ;  /* 0x00200000146079f0 */ /* 0x000fe20008000860 */
[----:B------:R-:W-:Y:S01]  /*2b30*/  UMOV UR22, UR18 ;  /* 0x0000001200167c82 */ /* 0x000fe20008000000 */
[----:B------:R-:W-:Y:S01]  /*2b40*/  UMOV UR23, UR19 ;  /* 0x0000001300177c82 */ /* 0x000fe20008000000 */
        /* <DEDUP_REMOVED lines=227> */
[----:B------:R-:W-:Y:S01]  /*3980*/  BPT.TRAP 0x1 ;  /* 0x000000040000795c */ /* 0x000fe20000300000 */
.L_x_27:
[----:B------:R-:W-:-:S13]  /*3990*/  ISETP.NE.AND P1, PT, R22, RZ, PT ;  /* 0x000000ff1600720c */ /* 0x000fda0003f25270 */
[----:B01----:R-:W-:-:S05]  /*39a0*/  @P1 LEA R5, R4, UR41, 0x3 ;  /* 0x0000002904051c11 */ /* 0x003fca000f8e18ff */
[----:B------:R-:W-:-:S05]  /*39b0*/  @P1 VIADD R5, R5, 0x18 ;  /* 0x0000001805051836 */ /* 0x000fca0000000000 */
[----:B------:R-:W-:-:S04]  /*39c0*/  @P1 PRMT R5, R120, 0x654, R5 ;  /* 0x0000065478051816 */ /* 0x000fc80000000005 */
[----:B------:R0:W-:Y:S01]  /*39d0*/  @P1 SYNCS.ARRIVE.TRANS64.RED.A1T0 RZ, [R5+URZ], RZ ;  /* 0x000000ff05ff19a7 */ /* 0x0001e2000810043f */
[----:B------:R-:W-:-:S13]  /*39e0*/  ISETP.GT.U32.AND P1, PT, R19, 0x1, PT ;  /* 0x000000011300780c */ /* 0x000fda0003f24070 */
[----:B0-----:R-:W-:Y:S05]  /*39f0*/  @P1 BRA `(.L_x_28) ;  /* 0x0000000000041947 */ /* 0x001fea0003800000 */
[----:B------:R-:W-:Y:S01]  /*3a00*/  BPT.TRAP 0x1 ;  /* 0x000000040000795c */ /* 0x000fe20000300000 */
.L_x_28:
[----:B------:R-:W-:Y:S01]  /*3a10*/  UIADD3 UR6, UR6, 0x1, URZ ;  /* 0x0000000106067890 */ /* 0x000fe2000fffe03f */
[C---:B------:R-:W-:Y:S01]  /*3a20*/  ISETP.GT.AND P2, PT, R3.reuse, 0x1, PT ;  /* 0x000000010300780c */ /* 0x040fe20003f44270 */
[----:B------:R-:W-:Y:S02]  /*3a30*/  VIADD R4, R4, 0x1 ;  /* 0x0000000104047836 */ /* 0x000fe40000000000 */
[----:B------:R-:W-:Y:S01]  /*3a40*/  UISETP.NE.AND UP0, UPT, UR6, 0x3, UPT ;  /* 0x000000030600788c */ /* 0x000fe2000bf05270 */
[----:B------:R-:W-:Y:S02]  /*3a50*/  VIADD R3, R3, 0xffffffff ;  /* 0xffffffff03037836 */ /* 0x000fe40000000000 */
[C---:B------:R-:W-:Y:S01]  /*3a60*/  ISETP.NE.AND P1, PT, R4.reuse, 0x3, PT ;  /* 0x000000030400780c */ /* 0x040fe20003f25270 */
[----:B------:R-:W-:Y:S02]  /*3a70*/  USEL UR7, URZ, 0x1, UP0 ;  /* 0x000000013f077887 */ /* 0x000fe40008000000 */
[----:B------:R-:W-:Y:S01]  /*3a80*/  USEL UR6, UR6, URZ, UP0 ;  /* 0x0000003f06067287 */ /* 0x000fe20008000000 */
[----:B------:R-:W-:-:S03]  /*3a90*/  SEL R4, R4, RZ, P1 ;  /* 0x000000ff04047207 */ /* 0x000fc60000800000 */
[----:B------:R-:W-:Y:S01]  /*3aa0*/  LOP3.LUT R7, R7, UR7, RZ, 0x3c, !PT ;  /* 0x0000000707077c12 */ /* 0x000fe2000f8e3cff */
[----:B------:R-:W-:Y:S07]  /*3ab0*/  @P2 BRA `(.L_x_29) ;  /* 0xffffffec00282947 */ /* 0x000fee000383ffff */
.L_x_22:
[----:B------:R-:W2:Y:S02]  /*3ac0*/  LDC R3, c[0x0][0x28c] ;  /* 0x0000a300ff037b82 */ /* 0x000ea40000000800 */
[----:B--2---:R-:W-:-:S13]  /*3ad0*/  ISETP.GE.AND P1, PT, R3, 0x1, PT ;  /* 0x000000010300780c */ /* 0x004fda0003f26270 */
[----:B------:R-:W-:Y:S05]  /*3ae0*/  @!P1 BRA `(.L_x_30) ;  /* 0x0000000000389947 */ /* 0x000fea0003800000 */
[----:B------:R-:W-:Y:S05]  /*3af0*/  @!P0 BRA `(.L_x_31) ;  /* 0x0000000000048947 */ /* 0x000fea0003800000 */
[----:B------:R-:W-:Y:S01]  /*3b00*/  BPT.TRAP 0x1 ;  /* 0x000000040000795c */ /* 0x000fe20000300000 */
.L_x_31:
[----:B------:R-:W-:-:S13]  /*3b10*/  ISETP.NE.AND P0, PT, R22, RZ, PT ;  /* 0x000000ff1600720c */ /* 0x000fda0003f05270 */
[----:B------:R-:W-:-:S04]  /*3b20*/  @P0 VIADD R0, R0, UR39 ;  /* 0x0000002700000c36 */ /* 0x000fc80008000000 */
[----:B01----:R-:W-:-:S05]  /*3b30*/  @P0 IMAD.WIDE.U32 R4, R0, -0x55555555, RZ ;  /* 0xaaaaaaab00040825 */ /* 0x003fca00078e00ff */
[----:B------:R-:W-:-:S05]  /*3b40*/  @P0 SHF.R.U32.HI R5, RZ, 0x1, R5 ;  /* 0x00000001ff050819 */ /* 0x000fca0000011605 */
[----:B------:R-:W-:-:S05]  /*3b50*/  @P0 IMAD R0, R5, -0x3, R0 ;  /* 0xfffffffd05000824 */ /* 0x000fca00078e0200 */
[----:B------:R-:W-:-:S05]  /*3b60*/  @P0 LEA R0, R0, UR41, 0x3 ;  /* 0x0000002900000c11 */ /* 0x000fca000f8e18ff */
[----:B------:R-:W-:-:S05]  /*3b70*/  @P0 VIADD R3, R0, 0x18 ;  /* 0x0000001800030836 */ /* 0x000fca0000000000 */
[----:B------:R-:W-:-:S04]  /*3b80*/  @P0 PRMT R3, R120, 0x654, R3 ;  /* 0x0000065478030816 */ /* 0x000fc80000000003 */
[----:B------:R2:W-:Y:S01]  /*3b90*/  @P0 SYNCS.ARRIVE.TRANS64.RED.A1T0 RZ, [R3+URZ], RZ ;  /* 0x000000ff03ff09a7 */ /* 0x0005e2000810043f */
[----:B------:R-:W-:-:S13]  /*3ba0*/  ISETP.GT.U32.AND P0, PT, R19, 0x1, PT ;  /* 0x000000011300780c */ /* 0x000fda0003f04070 */
[----:B--2---:R-:W-:Y:S05]  /*3bb0*/  @P0 BRA `(.L_x_30) ;  /* 0x0000000000040947 */ /* 0x004fea0003800000 */
[----:B------:R-:W-:Y:S01]  /*3bc0*/  BPT.TRAP 0x1 ;  /* 0x000000040000795c */ /* 0x000fe20000300000 */
.L_x_30:
[----:B------:R-:W2:Y:S01]  /*3bd0*/  LDC R9, c[0x0][0x288] ;  /* 0x0000a200ff097b82 */ /* 0x000ea20000000800 */
[--C-:B------:R-:W-:Y:S01]  /*3be0*/  SHF.R.U32.HI R0, RZ, 0x2, R18.reuse ;  /* 0x00000002ff007819 */ /* 0x100fe20000011612 */
[----:B------:R-:W-:Y:S01]  /*3bf0*/  IMAD R13, R124, 0x30, RZ ;  /* 0x000000307c0d7824 */ /* 0x000fe200078e02ff */
[----:B01----:R-:W-:Y:S01]  /*3c00*/  SHF.R.U32.HI R5, RZ, 0x7, R18 ;  /* 0x00000007ff057819 */ /* 0x003fe20000011612 */
[----:B------:R-:W-:Y:S01]  /*3c10*/  UIADD3 UR39, UR40, UR39, URZ ;  /* 0x0000002728277290 */ /* 0x000fe2000fffe03f */
[C---:B------:R-:W-:Y:S01]  /*3c20*/  LOP3.LUT R4, R18.reuse, 0x60, RZ, 0xc0, !PT ;  /* 0x0000006012047812 */ /* 0x040fe200078ec0ff */
[----:B------:R-:W-:Y:S01]  /*3c30*/  IMAD.SHL.U32 R10, R18, 0x2, RZ ;  /* 0x00000002120a7824 */ /* 0x000fe200078e00ff */
[----:B------:R-:W-:Y:S01]  /*3c40*/  LOP3.LUT R3, R0, 0x7, RZ, 0xc0, !PT ;  /* 0x0000000700037812 */ /* 0x000fe200078ec0ff */
[----:B------:R-:W-:Y:S01]  /*3c50*/  UISETP.GT.U32.AND UP0, UPT, UR39, 0x2, UPT ;  /* 0x000000022700788c */ /* 0x000fe2000bf04070 */
[----:B------:R-:W-:Y:S01]  /*3c60*/  LOP3.LUT R0, R5, 0x1, RZ, 0xc0, !PT ;  /* 0x0000000105007812 */ /* 0x000fe200078ec0ff */
[----:B------:R-:W-:Y:S01]  /*3c70*/  ULDC UR7, c[0x0][0x284] ;  /* 0x0000a10000077ab9 */ /* 0x000fe20000000800 */
[----:B------:R-:W-:Y:S01]  /*3c80*/  SHF.R.U32.HI R6, RZ, 0x1, R4 ;  /* 0x00000001ff067819 */ /* 0x000fe20000011604 */
[----:B------:R-:W-:Y:S01]  /*3c90*/  UISETP.LT.U32.AND UP0, UPT, UR40, 0x3, UP0 ;  /* 0x000000032800788c */ /* 0x000fe20008701070 */
[----:B------:R-:W-:Y:S01]  /*3ca0*/  LOP3.LUT R4, R18, 0x3, RZ, 0xc0, !PT ;  /* 0x0000000312047812 */ /* 0x000fe200078ec0ff */
[----:B------:R-:W-:Y:S01]  /*3cb0*/  IMAD.SHL.U32 R8, R0, 0x40, RZ ;  /* 0x0000004000087824 */ /* 0x000fe200078e00ff */
[----:B------:R-:W-:Y:S01]  /*3cc0*/  IADD3 R5, RZ, -R6, -R3 ;  /* 0x80000006ff057210 */ /* 0x000fe20007ffe803 */
[----:B------:R-:W-:Y:S01]  /*3cd0*/  UISETP.GE.U32.AND UP1, UPT, UR40, 0x3, UPT ;  /* 0x000000032800788c */ /* 0x000fe2000bf26070 */
[----:B------:R-:W-:Y:S01]  /*3ce0*/  SHF.R.S32.HI R127, RZ, 0x1f, R23 ;  /* 0x0000001fff7f7819 */ /* 0x000fe20000011417 */
[----:B------:R-:W-:Y:S01]  /*3cf0*/  ULDC.64 UR8, c[0x0][0x5d0] ;  /* 0x0001740000087ab9 */ /* 0x000fe20000000a00 */
[----:B------:R-:W-:Y:S01]  /*3d00*/  LOP3.LUT R7, R8, 0x40, R3, 0xe2, !PT ;  /* 0x0000004008077812 */ /* 0x000fe200078ee203 */
[----:B------:R-:W-:Y:S01]  /*3d10*/  IMAD R3, R0, -0x40, R5 ;  /* 0xffffffc000037824 */ /* 0x000fe200078e0205 */
[----:B------:R-:W-:Y:S01]  /*3d20*/  LOP3.LUT R10, R13, 0x6, R10, 0xf8, !PT ;  /* 0x000000060d0a7812 */ /* 0x000fe200078ef80a */
[----:B------:R-:W-:Y:S01]  /*3d30*/  IMAD.SHL.U32 R0, R123, 0x200, RZ ;  /* 0x000002007b007824 */ /* 0x000fe200078e00ff */
[----:B------:R-:W-:Y:S01]  /*3d40*/  UIMAD.WIDE.U32 UR4, UR39, -0x55555555, URZ ;  /* 0xaaaaaaab270478a5 */ /* 0x000fe2000f8e003f */
[----:B--2---:R-:W-:Y:S01]  /*3d50*/  ISETP.GE.AND P0, PT, R13, R9, PT ;  /* 0x000000090d00720c */ /* 0x004fe20003f06270 */
[----:B------:R-:W-:Y:S01]  /*3d60*/  USEL UR6, URZ, 0x1, !UP0 ;  /* 0x000000013f067887 */ /* 0x000fe2000c000000 */
[----:B------:R-:W-:Y:S01]  /*3d70*/  IMAD R8, R4, -0x2, R9 ;  /* 0xfffffffe04087824 */ /* 0x000fe200078e0209 */
[----:B------:R-:W-:Y:S01]  /*3d80*/  SHF.R.S32.HI R11, RZ, 0x1f, R10 ;  /* 0x0000001fff0b7819 */ /* 0x000fe2000001140a */
[----:B------:R-:W-:Y:S01]  /*3d90*/  IMAD R4, R127, UR8, RZ ;  /* 0x000000087f047c24 */ /* 0x000fe2000f8e02ff */
[C---:B------:R-:W-:Y:S01]  /*3da0*/  ISETP.GE.OR P0, PT, R0.reuse, UR7, P0 ;  /* 0x0000000700007c0c */ /* 0x040fe20008706670 */
[----:B------:R-:W-:Y:S01]  /*3db0*/  IMAD.WIDE R14, R123, 0x200, RZ ;  /* 0x000002007b0e7825 */ /* 0x000fe200078e02ff */
[----:B------:R-:W-:Y:S01]  /*3dc0*/  USHF.R.U32.HI UR4, URZ, 0x1, UR5 ;  /* 0x000000013f047899 */ /* 0x000fe20008011605 */
[----:B------:R-:W-:Y:S01]  /*3dd0*/  IADD3 R3, -R0, UR7, R3 ;  /* 0x0000000700037c10 */ /* 0x000fe2000fffe103 */
[----:B------:R-:W-:Y:S01]  /*3de0*/  ULOP3.LUT UR38, UR38, UR6, URZ, 0x3c, !UPT ;  /* 0x0000000626267292 */ /* 0x000fe2000f8e3c3f */
[C---:B------:R-:W-:Y:S01]  /*3df0*/  IMAD R9, R23.reuse, UR9, R4 ;  /* 0x0000000917097c24 */ /* 0x040fe2000f8e0204 */
[----:B------:R-:W-:Y:S01]  /*3e00*/  UIMAD UR39, UR4, -0x3, UR39 ;  /* 0xfffffffd042778a4 */ /* 0x000fe2000f8e0227 */
[----:B------:R-:W-:Y:S01]  /*3e10*/  IMAD.WIDE.U32 R4, R23, UR8, R10 ;  /* 0x0000000817047c25 */ /* 0x000fe2000f8e000a */
[----:B------:R-:W-:Y:S01]  /*3e20*/  @UP1 ULOP3.LUT UR38, UR38, 0x1, UR4, 0x78, !UPT ;  /* 0x0000000126261892 */ /* 0x000fe2000f8e7804 */
[----:B------:R-:W-:-:S02]  /*3e30*/  LOP3.LUT R7, R14, R7, R6, 0xfe, !PT ;  /* 0x000000070e077212 */ /* 0x000fc400078efe06 */
[----:B------:R-:W-:Y:S02]  /*3e40*/  IMAD.IADD R6, R8, 0x1, -R13 ;  /* 0x0000000108067824 */ /* 0x000fe400078e0a0d */
[----:B------:R-:W-:Y:S02]  /*3e50*/  IMAD.IADD R9, R5, 0x1, R9 ;  /* 0x0000000105097824 */ /* 0x000fe400078e0209 */
[----:B------:R-:W-:Y:S02]  /*3e60*/  IMAD.MOV.U32 R0, RZ, RZ, -0x1 ;  /* 0xffffffffff007424 */ /* 0x000fe400078e00ff */
[----:B------:R-:W-:Y:S01]  /*3e70*/  IMAD.MOV.U32 R8, RZ, RZ, R4 ;  /* 0x000000ffff087224 */ /* 0x000fe200078e0004 */
[----:B------:R-:W-:Y:S06]  /*3e80*/  @P0 BRA `(.L_x_32) ;  /* 0x0000006400180947 */ /* 0x000fec0003800000 */
[----:B------:R-:W0:Y:S01]  /*3e90*/  LDC.64 R4, c[0x0][0x5c8] ;  /* 0x00017200ff047b82 */ /* 0x000e220000000a00 */
[----:B-----5:R-:W-:Y:S01]  /*3ea0*/  FSETP.NEU.AND P2, PT, R122, RZ, PT ;  /* 0x000000ff7a00720b */ /* 0x020fe20003f4d000 */
[----:B------:R-:W-:Y:S01]  /*3eb0*/  BSSY B0, `(.L_x_32) ;  /* 0x0000643000007945 */ /* 0x000fe20003800000 */
[----:B------:R-:W-:-:S04]  /*3ec0*/  ISETP.GT.AND P0, PT, R6, RZ, PT ;  /* 0x000000ff0600720c */ /* 0x000fc80003f04270 */
[----:B------:R-:W-:Y:S01]  /*3ed0*/  ISETP.GT.AND P1, PT, R3, RZ, P0 ;  /* 0x000000ff0300720c */ /* 0x000fe20000724270 */
[-C--:B0-----:R-:W-:Y:S02]  /*3ee0*/  IMAD R12, R15, R4.reuse, RZ ;  /* 0x000000040f0c7224 */ /* 0x081fe400078e02ff */
[----:B------:R-:W-:-:S04]  /*3ef0*/  IMAD.WIDE.U32 R132, R7, R4, R8 ;  /* 0x0000000407847225 */ /* 0x000fc800078e0008 */
[----:B------:R-:W-:-:S04]  /*3f00*/  IMAD R9, R7, R5, R12 ;  /* 0x0000000507097224 */ /* 0x000fc800078e020c */
[----:B------:R-:W-:Y:S01]  /*3f10*/  IMAD.IADD R135, R133, 0x1, R9 ;  /* 0x0000000185877824 */ /* 0x000fe200078e0209 */
[----:B------:R-:W-:Y:S06]  /*3f20*/  @!P2 BRA `(.L_x_33) ;  /* 0x0000004400dca947 */ /* 0x000fec0003800000 */
[----:B------:R-:W0:Y:S01]  /*3f30*/  LDC.64 R20, c[0x0][0x5b8] ;  /* 0x00016e00ff147b82 */ /* 0x000e220000000a00 */
[----:B------:R-:W-:-:S07]  /*3f40*/  ULDC.64 UR4, c[0x0][0x5c0] ;  /* 0x0001700000047ab9 */ /* 0x000fce0000000a00 */
[----:B------:R-:W1:Y:S08]  /*3f50*/  LDC.64 R124, c[0x0][0x5b0] ;  /* 0x00016c00ff7c7b82 */ /* 0x000e700000000a00 */
[----:B------:R-:W2:Y:S01]  /*3f60*/  LDC.64 R12, c[0x0][0x5a8] ;  /* 0x00016a00ff0c7b82 */ /* 0x000ea20000000a00 */
[-C--:B0-----:R-:W-:Y:S02]  /*3f70*/  IMAD R8, R127, R20.reuse, RZ ;  /* 0x000000147f087224 */ /* 0x081fe400078e02ff */
[----:B------:R-:W-:-:S04]  /*3f80*/  IMAD.WIDE.U32 R126, R23, R20, R10 ;  /* 0x00000014177e7225 */ /* 0x000fc800078e000a */
[----:B------:R-:W-:Y:S02]  /*3f90*/  IMAD R21, R23, R21, R8 ;  /* 0x0000001517157224 */ /* 0x000fe400078e0208 */
[-C--:B-1----:R-:W-:Y:S02]  /*3fa0*/  IMAD R14, R15, R124.reuse, RZ ;  /* 0x0000007c0f0e7224 */ /* 0x082fe400078e02ff */
[----:B------:R-:W-:Y:S02]  /*3fb0*/  IMAD.IADD R129, R127, 0x1, R21 ;  /* 0x000000017f817824 */ /* 0x000fe400078e0215 */
[----:B------:R-:W-:Y:S02]  /*3fc0*/  IMAD.MOV.U32 R128, RZ, RZ, R126 ;  /* 0x000000ffff807224 */ /* 0x000fe400078e007e */
[C---:B------:R-:W-:Y:S02]  /*3fd0*/  IMAD R123, R7.reuse, R125, R14 ;  /* 0x0000007d077b7224 */ /* 0x040fe400078e020e */
[----:B------:R-:W-:-:S04]  /*3fe0*/  IMAD.WIDE.U32 R8, R7, R124, R128 ;  /* 0x0000007c07087225 */ /* 0x000fc800078e0080 */
[----:B------:R-:W-:Y:S01]  /*3ff0*/  IMAD.IADD R9, R9, 0x1, R123 ;  /* 0x0000000109097824 */ /* 0x000fe200078e027b */
[----:B--2---:R-:W-:-:S04]  /*4000*/  LEA R14, P2, R8, R12, 0x1 ;  /* 0x0000000c080e7211 */ /* 0x004fc800078408ff */
[----:B------:R-:W-:-:S05]  /*4010*/  LEA.HI.X R15, R8, R13, R9, 0x1, P2 ;  /* 0x0000000d080f7211 */ /* 0x000fca00010f0c09 */
[----:B------:R0:W2:Y:S01]  /*4020*/  @P1 LDG.E.LTC128B.U16 R133, desc[UR36][R14.64] ;  /* 0x000000240e851981 */ /* 0x0000a2000c1e1520 */
[----:B------:R-:W-:Y:S01]  /*4030*/  LEA R8, P2, R132, UR4, 0x1 ;  /* 0x0000000484087c11 */ /* 0x000fe2000f8408ff */
[----:B------:R-:W-:Y:S01]  /*4040*/  IMAD.WIDE.U32 R130, R7, R124, R10 ;  /* 0x0000007c07827225 */ /* 0x000fe200078e000a */
[----:B------:R-:W-:Y:S01]  /*4050*/  ISETP.GT.AND P3, PT, R6, 0x1, PT ;  /* 0x000000010600780c */ /* 0x000fe20003f64270 */
[----:B------:R-:W-:Y:S02]  /*4060*/  BSSY B1, `(.L_x_34) ;  /* 0x0000011000017945 */ /* 0x000fe40003800000 */
[----:B------:R-:W-:Y:S02]  /*4070*/  IMAD.IADD R131, R123, 0x1, R131 ;  /* 0x000000017b837824 */ /* 0x000fe400078e0283 */
[----:B------:R-:W-:-:S04]  /*4080*/  IMAD.WIDE.U32 R130, R23, R20, R130 ;  /* 0x0000001417827225 */ /* 0x000fc800078e0082 */
[----:B0-----:R-:W-:Y:S01]  /*4090*/  IMAD.IADD R15, R21, 0x1, R131 ;  /* 0x00000001150f7824 */ /* 0x001fe200078e0283 */
[----:B------:R-:W-:Y:S02]  /*40a0*/  LEA R14, P4, R130, R12, 0x1 ;  /* 0x0000000c820e7211 */ /* 0x000fe400078808ff */
[----:B------:R-:W-:Y:S02]  /*40b0*/  SHF.L.U64.HI R131, R124, 0x3, R125 ;  /* 0x000000037c837819 */ /* 0x000fe4000001027d */
[----:B------:R-:W-:Y:S01]  /*40c0*/  LEA.HI.X R15, R130, R13, R15, 0x1, P4 ;  /* 0x0000000d820f7211 */ /* 0x000fe200020f0c0f */
[----:B------:R-:W-:Y:S02]  /*40d0*/  IMAD.SHL.U32 R130, R124, 0x8, RZ ;  /* 0x000000087c827824 */ /* 0x000fe400078e00ff */
[----:B--2---:R-:W-:-:S05]  /*40e0*/  HADD2.F32 R9, -RZ, R133.H0_H0 ;  /* 0x20000085ff097230 */ /* 0x004fca0000004100 */
[----:B------:R-:W-:-:S04]  /*40f0*/  FMUL R9, R9, R122 ;  /* 0x0000007a09097220 */ /* 0x000fc80000400000 */
[----:B------:R-:W-:Y:S01]  /*4100*/  FFMA R112, R112, R121, R9 ;  /* 0x0000007970707223 */ /* 0x000fe20000000009 */
[----:B------:R-:W-:Y:S02]  /*4110*/  LEA.HI.X R9, R132, UR5, R135, 0x1, P2 ;  /* 0x0000000584097c11 */ /* 0x000fe400090f0c87 */
[----:B------:R-:W-:Y:S02]  /*4120*/  ISETP.GT.AND P2, PT, R3, RZ, P3 ;  /* 0x000000ff0300720c */ /* 0x000fe40001f44270 */
[----:B------:R-:W-:-:S05]  /*4130*/  F2FP.F16.F32.PACK_AB R112, RZ, R112 ;  /* 0x00000070ff70723e */ /* 0x000fca00000000ff */
[----:B------:R0:W-:Y:S06]  /*4140*/  @P1 STG.E.U16 desc[UR36][R8.64], R112 ;  /* 0x0000007008001986 */ /* 0x0001ec000c101524 */
[----:B------:R-:W-:Y:S05]  /*4150*/  @!P2 BRA `(.L_x_35) ;  /* 0x000000000004a947 */ /* 0x000fea0003800000 */
[----:B------:R1:W5:Y:S02]  /*4160*/  LDG.E.LTC128B.U16 R133, desc[UR36][R14.64+0x2] ;  /* 0x000002240e857981 */ /* 0x000364000c1e1520 */
.L_x_35:
[----:B------:R-:W-:Y:S05]  /*4170*/  BSYNC B1 ;  /* 0x0000000000017941 */ /* 0x000fea0003800000 */
.L_x_34:
[----:B-----5:R-:W-:Y:S01]  /*4180*/  HADD2.F32 R135, -RZ, R133.H0_H0 ;  /* 0x20000085ff877230 */ /* 0x020fe20000004100 */
[----:B------:R-:W-:Y:S01]  /*4190*/  ISETP.GT.AND P1, PT, R3, 0x8, P0 ;  /* 0x000000080300780c */ /* 0x000fe20000724270 */
[----:B------:R-:W-:-:S04]  /*41a0*/  IMAD.WIDE.U32 R138, R7, R124, R130 ;  /* 0x0000007c078a7225 */ /* 0x000fc800078e0082 */
[----:B0-----:R-:W-:Y:S01]  /*41b0*/  FMUL R112, R135, R122 ;  /* 0x0000007a87707220 */ /* 0x001fe20000400000 */
[----:B------:R-:W-:Y:S01]  /*41c0*/  IMAD.IADD R143, R123, 0x1, R139 ;  /* 0x000000017b8f7824 */ /* 0x000fe200078e028b */
[----:B------:R-:W-:Y:S02]  /*41d0*/  IADD3 R132, P4, R126, R138, RZ ;  /* 0x0000008a7e847210 */ /* 0x000fe40007f9e0ff */
[----:B------:R-:W-:-:S03]  /*41e0*/  FFMA R113, R113, R121, R112 ;  /* 0x0000007971717223 */ /* 0x000fc60000000070 */
[----:B------:R-:W-:Y:S01]  /*41f0*/  IMAD.X R134, R143, 0x1, R129, P4 ;  /* 0x000000018f867824 */ /* 0x000fe200020e0681 */
[C---:B------:R-:W-:Y:S02]  /*4200*/  LEA R112, P4, R132.reuse, R12, 0x1 ;  /* 0x0000000c84707211 */ /* 0x040fe400078808ff */
[----:B------:R-:W-:Y:S02]  /*4210*/  F2FP.F16.F32.PACK_AB R135, RZ, R113 ;  /* 0x00000071ff87723e */ /* 0x000fe400000000ff */
[--C-:B------:R-:W-:Y:S02]  /*4220*/  LEA.HI.X R113, R132, R13, R134.reuse, 0x1, P4 ;  /* 0x0000000d84717211 */ /* 0x100fe400020f0c86 */
[----:B------:R-:W-:Y:S02]  /*4230*/  PRMT R134, R135, 0x7610, R134 ;  /* 0x0000761087867816 */ /* 0x000fe40000000086 */
[----:B------:R-:W-:-:S03]  /*4240*/  PRMT R132, R133, 0x7610, R132 ;  /* 0x0000761085847816 */ /* 0x000fc60000000084 */
[----:B------:R0:W-:Y:S04]  /*4250*/  @P2 STG.E.U16 desc[UR36][R8.64+0x2], R134 ;  /* 0x0000028608002986 */ /* 0x0001e8000c101524 */
[----:B------:R2:W3:Y:S01]  /*4260*/  @P1 LDG.E.LTC128B.U16 R132, desc[UR36][R112.64] ;  /* 0x0000002470841981 */ /* 0x0004e2000c1e1520 */
[----:B------:R-:W-:Y:S01]  /*4270*/  IMAD.SHL.U32 R133, R4, 0x10, RZ ;  /* 0x0000001004857824 */ /* 0x000fe200078e00ff */
[----:B------:R-:W-:Y:S01]  /*4280*/  IADD3 R140, P2, R10, R138, RZ ;  /* 0x0000008a0a8c7210 */ /* 0x000fe20007f5e0ff */
[----:B------:R-:W-:Y:S03]  /*4290*/  BSSY B1, `(.L_x_36) ;  /* 0x0000011000017945 */ /* 0x000fe60003800000 */
[----:B------:R-:W-:Y:S01]  /*42a0*/  IADD3 R136, P4, R133, R8, RZ ;  /* 0x0000000885887210 */ /* 0x000fe20007f9e0ff */
[----:B------:R-:W-:Y:S01]  /*42b0*/  IMAD.X R141, R11, 0x1, R143, P2 ;  /* 0x000000010b8d7824 */ /* 0x000fe200010e068f */
[----:B------:R-:W-:Y:S01]  /*42c0*/  ISETP.GT.AND P2, PT, R3, 0x8, P3 ;  /* 0x000000080300780c */ /* 0x000fe20001f44270 */
[----:B------:R-:W-:-:S04]  /*42d0*/  IMAD.WIDE.U32 R140, R23, R20, R140 ;  /* 0x00000014178c7225 */ /* 0x000fc800078e008c */
[----:B0-----:R-:W-:Y:S01]  /*42e0*/  IMAD.IADD R134, R21, 0x1, R141 ;  /* 0x0000000115867824 */ /* 0x001fe200078e028d */
[----:B--2---:R-:W-:-:S04]  /*42f0*/  LEA R112, P5, R140, R12, 0x1 ;  /* 0x0000000c8c707211 */ /* 0x004fc800078a08ff */
[----:B------:R-:W-:Y:S01]  /*4300*/  LEA.HI.X R113, R140, R13, R134, 0x1, P5 ;  /* 0x0000000d8c717211 */ /* 0x000fe200028f0c86 */
[----:B---3--:R-:W-:-:S05]  /*4310*/  HADD2.F32 R135, -RZ, R132.H0_H0 ;  /* 0x20000084ff877230 */ /* 0x008fca0000004100 */
[----:B------:R-:W-:-:S04]  /*4320*/  FMUL R135, R135, R122 ;  /* 0x0000007a87877220 */ /* 0x000fc80000400000 */
[----:B------:R-:W-:Y:S01]  /*4330*/  FFMA R114, R114, R121, R135 ;  /* 0x0000007972727223 */ /* 0x000fe20000000087 */
[----:B------:R-:W-:-:S04]  /*4340*/  SHF.L.U64.HI R135, R4, 0x4, R5 ;  /* 0x0000000404877819 */ /* 0x000fc80000010205 */
[----:B------:R-:W-:Y:S01]  /*4350*/  F2FP.F16.F32.PACK_AB R114, RZ, R114 ;  /* 0x00000072ff72723e */ /* 0x000fe200000000ff */
[----:B------:R-:W-:-:S05]  /*4360*/  IMAD.X R137, R135, 0x1, R9, P4 ;  /* 0x0000000187897824 */ /* 0x000fca00020e0609 */
[----:B------:R0:W-:Y:S01]  /*4370*/  @P1 STG.E.U16 desc[UR36][R136.64], R114 ;  /* 0x0000007288001986 */ /* 0x0001e2000c101524 */
[----:B------:R-:W-:Y:S05]  /*4380*/  @!P2 BRA `(.L_x_37) ;  /* 0x000000000004a947 */ /* 0x000fea0003800000 */
[----:B------:R2:W5:Y:S02]  /*4390*/  LDG.E.LTC128B.U16 R132, desc[UR36][R112.64+0x2] ;  /* 0x0000022470847981 */ /* 0x000564000c1e1520 */
.L_x_37:
[----:B------:R-:W-:Y:S05]  /*43a0*/  BSYNC B1 ;  /* 0x0000000000017941 */ /* 0x000fea0003800000 */
.L_x_36:
[----:B-----5:R-:W-:Y:S01]  /*43b0*/  HADD2.F32 R141, -RZ, R132.H0_H0 ;  /* 0x20000084ff8d7230 */ /* 0x020fe20000004100 */
[----:B------:R-:W-:Y:S01]  /*43c0*/  ISETP.GT.AND P1, PT, R6, 0x8, PT ;  /* 0x000000080600780c */ /* 0x000fe20003f24270 */
[----:B------:R-:W-:Y:S03]  /*43d0*/  BSSY B1, `(.L_x_38) ;  /* 0x000000b000017945 */ /* 0x000fe60003800000 */
[----:B0-----:R-:W-:Y:S01]  /*43e0*/  FMUL R114, R141, R122 ;  /* 0x0000007a8d727220 */ /* 0x001fe20000400000 */
[----:B------:R-:W-:-:S03]  /*43f0*/  ISETP.GT.AND P4, PT, R3, RZ, P1 ;  /* 0x000000ff0300720c */ /* 0x000fc60000f84270 */
[----:B------:R-:W-:Y:S01]  /*4400*/  FFMA R114, R115, R121, R114 ;  /* 0x0000007973727223 */ /* 0x000fe20000000072 */
[----:B------:R-:W-:-:S04]  /*4410*/  IMAD.MOV.U32 R115, RZ, RZ, R137 ;  /* 0x000000ffff737224 */ /* 0x000fc800078e0089 */
[----:B------:R-:W-:-:S04]  /*4420*/  F2FP.F16.F32.PACK_AB R114, RZ, R114 ;  /* 0x00000072ff72723e */ /* 0x000fc800000000ff */
[----:B------:R-:W-:Y:S01]  /*4430*/  PRMT R134, R114, 0x7610, R134 ;  /* 0x0000761072867816 */ /* 0x000fe20000000086 */
[----:B------:R-:W-:-:S05]  /*4440*/  IMAD.MOV.U32 R114, RZ, RZ, R136 ;  /* 0x000000ffff727224 */ /* 0x000fca00078e0088 */
[----:B------:R0:W-:Y:S01]  /*4450*/  @P2 STG.E.U16 desc[UR36][R114.64+0x2], R134 ;  /* 0x0000028672002986 */ /* 0x0001e2000c101524 */
[----:B------:R-:W-:Y:S05]  /*4460*/  @!P4 BRA `(.L_x_39) ;  /* 0x000000000004c947 */ /* 0x000fea0003800000 */
[----:B------:R3:W5:Y:S02]  /*4470*/  LDG.E.LTC128B.U16 R132, desc[UR36][R14.64+0x10] ;  /* 0x000010240e847981 */ /* 0x000764000c1e1520 */
.L_x_39:
[----:B------:R-:W-:Y:S05]  /*4480*/  BSYNC B1 ;  /* 0x0000000000017941 */ /* 0x000fea0003800000 */
.L_x_38:
[----:B-----5:R-:W-:Y:S01]  /*4490*/  HADD2.F32 R141, -RZ, R132.H0_H0 ;  /* 0x20000084ff8d7230 */ /* 0x020fe20000004100 */
[----:B------:R-:W-:Y:S01]  /*44a0*/  ISETP.GT.AND P2, PT, R6, 0x9, PT ;  /* 0x000000090600780c */ /* 0x000fe20003f44270 */
[----:B------:R-:W-:Y:S03]  /*44b0*/  BSSY B1, `(.L_x_40) ;  /* 0x0000008000017945 */ /* 0x000fe60003800000 */
[----:B------:R-:W-:Y:S01]  /*44c0*/  FMUL R141, R141, R122 ;  /* 0x0000007a8d8d7220 */ /* 0x000fe20000400000 */
[----:B------:R-:W-:-:S03]  /*44d0*/  ISETP.GT.AND P5, PT, R3, RZ, P2 ;  /* 0x000000ff0300720c */ /* 0x000fc600017a4270 */
[----:B------:R-:W-:-:S05]  /*44e0*/  FFMA R141, R116, R121, R141 ;  /* 0x00000079748d7223 */ /* 0x000fca000000008d */
[----:B------:R-:W-:-:S05]  /*44f0*/  F2FP.F16.F32.PACK_AB R141, RZ, R141 ;  /* 0x0000008dff8d723e */ /* 0x000fca00000000ff */
[----:B------:R4:W-:Y:S01]  /*4500*/  @P4 STG.E.U16 desc[UR36][R8.64+0x10], R141 ;  /* 0x0000108d08004986 */ /* 0x0009e2000c101524 */
[----:B------:R-:W-:Y:S05]  /*4510*/  @!P5 BRA `(.L_x_41) ;  /* 0x000000000004d947 */ /* 0x000fea0003800000 */
[----:B------:R0:W5:Y:S02]  /*4520*/  LDG.E.LTC128B.U16 R132, desc[UR36][R14.64+0x12] ;  /* 0x000012240e847981 */ /* 0x000164000c1e1520 */
.L_x_41:
[----:B------:R-:W-:Y:S05]  /*4530*/  BSYNC B1 ;  /* 0x0000000000017941 */ /* 0x000fea0003800000 */
.L_x_40:
[----:B----45:R-:W-:Y:S01]  /*4540*/  HADD2.F32 R141, -RZ, R132.H0_H0 ;  /* 0x20000084ff8d7230 */ /* 0x030fe20000004100 */
[----:B------:R-:W-:Y:S01]  /*4550*/  ISETP.GT.AND P4, PT, R3, 0x8, P1 ;  /* 0x000000080300780c */ /* 0x000fe20000f84270 */
[----:B------:R-:W-:Y:S03]  /*4560*/  BSSY B1, `(.L_x_42) ;  /* 0x0000007000017945 */ /* 0x000fe60003800000 */
[----:B------:R-:W-:-:S04]  /*4570*/  FMUL R116, R141, R122 ;  /* 0x0000007a8d747220 */ /* 0x000fc80000400000 */
[----:B------:R-:W-:-:S05]  /*4580*/  FFMA R116, R117, R121, R116 ;  /* 0x0000007975747223 */ /* 0x000fca0000000074 */
[----:B------:R-:W-:-:S05]  /*4590*/  F2FP.F16.F32.PACK_AB R116, RZ, R116 ;  /* 0x00000074ff74723e */ /* 0x000fca00000000ff */
[----:B------:R4:W-:Y:S01]  /*45a0*/  @P5 STG.E.U16 desc[UR36][R8.64+0x12], R116 ;  /* 0x0000127408005986 */ /* 0x0009e2000c101524 */
[----:B------:R-:W-:Y:S05]  /*45b0*/  @!P4 BRA `(.L_x_43) ;  /* 0x000000000004c947 */ /* 0x000fea0003800000 */
[----:B------:R0:W5:Y:S02]  /*45c0*/  LDG.E.LTC128B.U16 R132, desc[UR36][R112.64+0x10] ;  /* 0x0000102470847981 */ /* 0x000164000c1e1520 */
.L_x_43:
[----:B------:R-:W-:Y:S05]  /*45d0*/  BSYNC B1 ;  /* 0x0000000000017941 */ /* 0x000fea0003800000 */
.L_x_42:
[----:B-----5:R-:W-:Y:S01]  /*45e0*/  HADD2.F32 R117, -RZ, R132.H0_H0 ;  /* 0x20000084ff757230 */ /* 0x020fe20000004100 */
[----:B------:R-:W-:Y:S01]  /*45f0*/  ISETP.GT.AND P5, PT, R3, 0x8, P2 ;  /* 0x000000080300780c */ /* 0x000fe200017a4270 */
[----:B------:R-:W-:Y:S01]  /*4600*/  IMAD.MOV.U32 R139, RZ, RZ, R143 ;  /* 0x000000ffff8b7224 */ /* 0x000fe200078e008f */
[----:B------:R-:W-:Y:S01]  /*4610*/  BSSY B1, `(.L_x_44) ;  /* 0x000000b000017945 */ /* 0x000fe20003800000 */
[----:B------:R-:W-:Y:S02]  /*4620*/  IMAD R125, R125, 0x78, RZ ;  /* 0x000000787d7d7824 */ /* 0x000fe400078e02ff */
[----:B------:R-:W-:Y:S01]  /*4630*/  FMUL R117, R117, R122 ;  /* 0x0000007a75757220 */ /* 0x000fe20000400000 */
[----:B------:R-:W-:-:S04]  /*4640*/  IMAD.WIDE.U32 R142, R124, 0x78, R138 ;  /* 0x000000787c8e7825 */ /* 0x000fc800078e008a */
[----:B------:R-:W-:Y:S01]  /*4650*/  FFMA R117, R118, R121, R117 ;  /* 0x0000007976757223 */ /* 0x000fe20000000075 */
[----:B------:R-:W-:-:S04]  /*4660*/  IMAD.IADD R151, R143, 0x1, R125 ;  /* 0x000000018f977824 */ /* 0x000fc800078e027d */
[----:B------:R-:W-:-:S05]  /*4670*/  F2FP.F16.F32.PACK_AB R117, RZ, R117 ;  /* 0x00000075ff75723e */ /* 0x000fca00000000ff */
[----:B------:R1:W-:Y:S01]  /*4680*/  @P4 STG.E.U16 desc[UR36][R136.64+0x10], R117 ;  /* 0x0000107588004986 */ /* 0x0003e2000c101524 */
[----:B0-----:R-:W-:Y:S01]  /*4690*/  IADD3 R134, P4, R126, R142, RZ ;  /* 0x0000008e7e867210 */ /* 0x001fe20007f9e0ff */
[----:B------:R-:W-:-:S12]  /*46a0*/  @!P5 BRA `(.L_x_45) ;  /* 0x000000000004d947 */ /* 0x000fd80003800000 */
[----:B------:R0:W5:Y:S02]  /*46b0*/  LDG.E.LTC128B.U16 R132, desc[UR36][R112.64+0x12] ;  /* 0x0000122470847981 */ /* 0x000164000c1e1520 */
.L_x_45:
[----:B------:R-:W-:Y:S05]  /*46c0*/  BSYNC B1 ;  /* 0x0000000000017941 */ /* 0x000fea0003800000 */
.L_x_44:
[----:B-1---5:R-:W-:Y:S02]  /*46d0*/  HADD2.F32 R117, -RZ, R132.H0_H0 ;  /* 0x20000084ff757230 */ /* 0x022fe40000004100 */
[----:B------:R-:W-:Y:S01]  /*46e0*/  IMAD.X R138, R151, 0x1, R129, P4 ;  /* 0x00000001978a7824 */ /* 0x000fe200020e0681 */
[C---:B----4-:R-:W-:Y:S02]  /*46f0*/  LEA R116, P4, R134.reuse, R12, 0x1 ;  /* 0x0000000c86747211 */ /* 0x050fe400078808ff */
[----:B------:R-:W-:Y:S02]  /*4700*/  FMUL R118, R117, R122 ;  /* 0x0000007a75767220 */ /* 0x000fe40000400000 */
[----:B------:R-:W-:Y:S02]  /*4710*/  LEA.HI.X R117, R134, R13, R138, 0x1, P4 ;  /* 0x0000000d86757211 */ /* 0x000fe400020f0c8a */
[----:B------:R-:W-:Y:S01]  /*4720*/  FFMA R118, R119, R121, R118 ;  /* 0x0000007977767223 */ /* 0x000fe20000000076 */
[----:B------:R-:W-:-:S04]  /*4730*/  ISETP.GT.AND P4, PT, R3, 0x80, P0 ;  /* 0x000000800300780c */ /* 0x000fc80000784270 */
[----:B------:R-:W-:-:S04]  /*4740*/  F2FP.F16.F32.PACK_AB R118, RZ, R118 ;  /* 0x00000076ff76723e */ /* 0x000fc800000000ff */
[----:B------:R-:W-:-:S05]  /*4750*/  PRMT R119, R118, 0x7610, R119 ;  /* 0x0000761076777816 */ /* 0x000fca0000000077 */
[----:B------:R1:W-:Y:S04]  /*4760*/  @P5 STG.E.U16 desc[UR36][R136.64+0x12], R119 ;  /* 0x0000127788005986 */ /* 0x0003e8000c101524 */
[----:B------:R4:W2:Y:S01]  /*4770*/  @P4 LDG.E.LTC128B.U16 R132, desc[UR36][R116.64] ;  /* 0x0000002474844981 */ /* 0x0008a2000c1e1520 */
[----:B------:R-:W-:Y:S01]  /*4780*/  IMAD.WIDE.U32 R140, R124, 0x78, R130 ;  /* 0x000000787c8c7825 */ /* 0x000fe200078e0082 */
[----:B------:R-:W-:Y:S03]  /*4790*/  BSSY B1, `(.L_x_46) ;  /* 0x0000016000017945 */ /* 0x000fe60003800000 */
[----:B------:R-:W-:Y:S02]  /*47a0*/  IMAD.IADD R139, R125, 0x1, R141 ;  /* 0x000000017d8b7824 */ /* 0x000fe400078e028d */
[----:B------:R-:W-:-:S02]  /*47b0*/  IMAD.MOV.U32 R138, RZ, RZ, R140 ;  /* 0x000000ffff8a7224 */ /* 0x000fc400078e008c */
[----:B------:R-:W-:Y:S02]  /*47c0*/  IMAD R149, R5, 0xf0, RZ ;  /* 0x000000f005957824 */ /* 0x000fe400078e02ff */
[----:B-1----:R-:W-:-:S03]  /*47d0*/  IMAD.WIDE.U32 R118, R7, R124, R138 ;  /* 0x0000007c07767225 */ /* 0x002fc600078e008a */
[----:B------:R-:W-:-:S04]  /*47e0*/  IADD3 R118, P5, R10, R118, RZ ;  /* 0x000000760a767210 */ /* 0x000fc80007fbe0ff */
[----:B------:R-:W-:-:S03]  /*47f0*/  IADD3.X R119, R11, R123, R119, P5, !PT ;  /* 0x0000007b0b777210 */ /* 0x000fc60002ffe477 */
[----:B------:R-:W-:-:S04]  /*4800*/  IMAD.WIDE.U32 R118, R23, R20, R118 ;  /* 0x0000001417767225 */ /* 0x000fc800078e0076 */
[----:B------:R-:W-:Y:S01]  /*4810*/  IMAD.IADD R119, R21, 0x1, R119 ;  /* 0x0000000115777824 */ /* 0x000fe200078e0277 */
[----:B----4-:R-:W-:-:S04]  /*4820*/  LEA R116, P5, R118, R12, 0x1 ;  /* 0x0000000c76747211 */ /* 0x010fc800078a08ff */
[----:B------:R-:W-:Y:S02]  /*4830*/  LEA.HI.X R117, R118, R13, R119, 0x1, P5 ;  /* 0x0000000d76757211 */ /* 0x000fe400028f0c77 */
[----:B------:R-:W-:Y:S01]  /*4840*/  ISETP.GT.AND P5, PT, R3, 0x80, P3 ;  /* 0x000000800300780c */ /* 0x000fe20001fa4270 */
[----:B--2---:R-:W-:-:S05]  /*4850*/  HADD2.F32 R145, -RZ, R132.H0_H0 ;  /* 0x20000084ff917230 */ /* 0x004fca0000004100 */
[----:B------:R-:W-:-:S04]  /*4860*/  FMUL R145, R145, R122 ;  /* 0x0000007a91917220 */ /* 0x000fc80000400000 */
[----:B------:R-:W-:Y:S01]  /*4870*/  FFMA R104, R104, R121, R145 ;  /* 0x0000007968687223 */ /* 0x000fe20000000091 */
[----:B------:R-:W-:-:S04]  /*4880*/  IMAD.WIDE.U32 R144, R4, 0xf0, R136 ;  /* 0x000000f004907825 */ /* 0x000fc800078e0088 */
[----:B------:R-:W-:Y:S01]  /*4890*/  F2FP.F16.F32.PACK_AB R104, RZ, R104 ;  /* 0x00000068ff68723e */ /* 0x000fe200000000ff */
[----:B------:R-:W-:Y:S02]  /*48a0*/  IMAD.IADD R147, R145, 0x1, R149 ;  /* 0x0000000191937824 */ /* 0x000fe400078e0295 */
[----:B------:R-:W-:-:S05]  /*48b0*/  @P4 IMAD.MOV.U32 R146, RZ, RZ, R144 ;  /* 0x000000ffff924224 */ /* 0x000fca00078e0090 */
[----:B------:R1:W-:Y:S01]  /*48c0*/  @P4 STG.E.U16 desc[UR36][R146.64], R104 ;  /* 0x0000006892004986 */ /* 0x0003e2000c101524 */
[----:B------:R-:W-:Y:S05]  /*48d0*/  @!P5 BRA `(.L_x_47) ;  /* 0x000000000004d947 */ /* 0x000fea0003800000 */
[----:B------:R2:W5:Y:S02]  /*48e0*/  LDG.E.LTC128B.U16 R132, desc[UR36][R116.64+0x2] ;  /* 0x0000022474847981 */ /* 0x000564000c1e1520 */
.L_x_47:
[----:B------:R-:W-:Y:S05]  /*48f0*/  BSYNC B1 ;  /* 0x0000000000017941 */ /* 0x000fea0003800000 */
.L_x_46:
[----:B-----5:R-:W-:Y:S01]  /*4900*/  HADD2.F32 R119, -RZ, R132.H0_H0 ;  /* 0x20000084ff777230 */ /* 0x020fe20000004100 */
[----:B------:R-:W-:Y:S01]  /*4910*/  IADD3 R142, P4, R130, R142, RZ ;  /* 0x0000008e828e7210 */ /* 0x000fe20007f9e0ff */
[----:B------:R-:W-:Y:S01]  /*4920*/  IMAD.WIDE.U32 R136, R4, 0xf0, R114 ;  /* 0x000000f004887825 */ /* 0x000fe200078e0072 */
[----:B------:R-:W-:Y:S03]  /*4930*/  BSSY B1, `(.L_x_48) ;  /* 0x0000015000017945 */ /* 0x000fe60003800000 */
[----:B-1----:R-:W-:Y:S01]  /*4940*/  FMUL R104, R119, R122 ;  /* 0x0000007a77687220 */ /* 0x002fe20000400000 */
[----:B------:R-:W-:Y:S01]  /*4950*/  IMAD.X R143, R151, 0x1, R131, P4 ;  /* 0x00000001978f7824 */ /* 0x000fe200020e0683 */
[----:B------:R-:W-:Y:S02]  /*4960*/  IADD3 R140, P4, R130, R140, RZ ;  /* 0x0000008c828c7210 */ /* 0x000fe40007f9e0ff */
[----:B------:R-:W-:Y:S01]  /*4970*/  FFMA R104, R105, R121, R104 ;  /* 0x0000007969687223 */ /* 0x000fe20000000068 */
[----:B------:R-:W-:-:S02]  /*4980*/  IMAD.IADD R105, R149, 0x1, R137 ;  /* 0x0000000195697824 */ /* 0x000fc400078e0289 */
[----:B------:R-:W-:Y:S02]  /*4990*/  IMAD.X R141, R139, 0x1, R131, P4 ;  /* 0x000000018b8d7824 */ /* 0x000fe400020e0683 */
[----:B------:R-:W-:Y:S02]  /*49a0*/  F2FP.F16.F32.PACK_AB R134, RZ, R104 ;  /* 0x00000068ff86723e */ /* 0x000fe400000000ff */
[----:B------:R-:W-:Y:S01]  /*49b0*/  IADD3 R104, P4, R142, R126, RZ ;  /* 0x0000007e8e687210 */ /* 0x000fe20007f9e0ff */
[----:B------:R-:W-:-:S04]  /*49c0*/  IMAD.WIDE.U32 R150, R7, R124, R140 ;  /* 0x0000007c07967225 */ /* 0x000fc800078e008c */
[----:B------:R-:W-:Y:S01]  /*49d0*/  IMAD.X R119, R143, 0x1, R129, P4 ;  /* 0x000000018f777824 */ /* 0x000fe200020e0681 */
[----:B------:R-:W-:-:S04]  /*49e0*/  LEA R118, P4, R104, R12, 0x1 ;  /* 0x0000000c68767211 */ /* 0x000fc800078808ff */
[----:B------:R-:W-:Y:S01]  /*49f0*/  LEA.HI.X R119, R104, R13, R119, 0x1, P4 ;  /* 0x0000000d68777211 */ /* 0x000fe200020f0c77 */
[----:B------:R-:W-:Y:S01]  /*4a00*/  IMAD.MOV.U32 R104, RZ, RZ, R136 ;  /* 0x000000ffff687224 */ /* 0x000fe200078e0088 */
[----:B------:R-:W-:-:S04]  /*4a10*/  IADD3 R150, P4, R10, R150, RZ ;  /* 0x000000960a967210 */ /* 0x000fc80007f9e0ff */
[----:B------:R1:W-:Y:S01]  /*4a20*/  @P5 STG.E.U16 desc[UR36][R104.64+0x2], R134 ;  /* 0x0000028668005986 */ /* 0x0003e2000c101524 */
[----:B------:R-:W-:Y:S02]  /*4a30*/  ISETP.GT.AND P5, PT, R3, 0x88, P0 ;  /* 0x000000880300780c */ /* 0x000fe400007a4270 */
[----:B------:R-:W-:-:S03]  /*4a40*/  IADD3.X R151, R11, R123, R151, P4, !PT ;  /* 0x0000007b0b977210 */ /* 0x000fc600027fe497 */
[----:B------:R-:W-:-:S08]  /*4a50*/  IMAD.WIDE.U32 R150, R23, R20, R150 ;  /* 0x0000001417967225 */ /* 0x000fd000078e0096 */
[----:B-1----:R-:W-:Y:S05]  /*4a60*/  @!P5 BRA `(.L_x_49) ;  /* 0x000000000004d947 */ /* 0x002fea0003800000 */
[----:B------:R1:W5:Y:S02]  /*4a70*/  LDG.E.LTC128B.U16 R132, desc[UR36][R118.64] ;  /* 0x0000002476847981 */ /* 0x000364000c1e1520 */
.L_x_49:
[----:B------:R-:W-:Y:S05]  /*4a80*/  BSYNC B1 ;  /* 0x0000000000017941 */ /* 0x000fea0003800000 */
.L_x_48:
[----:B-1---5:R-:W-:Y:S01]  /*4a90*/  HADD2.F32 R119, -RZ, R132.H0_H0 ;  /* 0x20000084ff777230 */ /* 0x022fe20000004100 */
[----:B------:R-:W-:Y:S01]  /*4aa0*/  LEA R118, P4, R150, R12, 0x1 ;  /* 0x0000000c96767211 */ /* 0x000fe200078808ff */
[----:B------:R-:W-:Y:S01]  /*4ab0*/  IMAD.IADD R134, R21, 0x1, R151 ;  /* 0x0000000115867824 */ /* 0x000fe200078e0297 */
[----:B------:R-:W-:Y:S02]  /*4ac0*/  BSSY B1, `(.L_x_50) ;  /* 0x000000b000017945 */ /* 0x000fe40003800000 */
[----:B------:R-:W-:-:S04]  /*4ad0*/  FMUL R119, R119, R122 ;  /* 0x0000007a77777220 */ /* 0x000fc80000400000 */
[----:B------:R-:W-:Y:S01]  /*4ae0*/  FFMA R106, R106, R121, R119 ;  /* 0x000000796a6a7223 */ /* 0x000fe20000000077 */
[----:B------:R-:W-:Y:S02]  /*4af0*/  LEA.HI.X R119, R150, R13, R134, 0x1, P4 ;  /* 0x0000000d96777211 */ /* 0x000fe400020f0c86 */
[----:B------:R-:W-:Y:S02]  /*4b00*/  IADD3 R150, P4, R133, R144, RZ ;  /* 0x0000009085967210 */ /* 0x000fe40007f9e0ff */
[----:B------:R-:W-:-:S03]  /*4b10*/  F2FP.F16.F32.PACK_AB R106, RZ, R106 ;  /* 0x0000006aff6a723e */ /* 0x000fc600000000ff */
[----:B------:R-:W-:Y:S01]  /*4b20*/  IMAD.X R151, R147, 0x1, R135, P4 ;  /* 0x0000000193977824 */ /* 0x000fe200020e0687 */
[----:B------:R-:W-:-:S04]  /*4b30*/  ISETP.GT.AND P4, PT, R3, 0x88, P3 ;  /* 0x000000880300780c */ /* 0x000fc80001f84270 */
[----:B------:R1:W-:Y:S09]  /*4b40*/  @P5 STG.E.U16 desc[UR36][R150.64], R106 ;  /* 0x0000006a96005986 */ /* 0x0003f2000c101524 */
[----:B------:R-:W-:Y:S05]  /*4b50*/  @!P4 BRA `(.L_x_51) ;  /* 0x000000000004c947 */ /* 0x000fea0003800000 */
[----:B------:R4:W5:Y:S02]  /*4b60*/  LDG.E.LTC128B.U16 R132, desc[UR36][R118.64+0x2] ;  /* 0x0000022476847981 */ /* 0x000964000c1e1520 */
.L_x_51:
[----:B------:R-:W-:Y:S05]  /*4b70*/  BSYNC B1 ;  /* 0x0000000000017941 */ /* 0x000fea0003800000 */
.L_x_50:
[----:B-----5:R-:W-:Y:S01]  /*4b80*/  HADD2.F32 R149, -RZ, R132.H0_H0 ;  /* 0x20000084ff957230 */ /* 0x020fe20000004100 */
[----:B-1----:R-:W-:Y:S01]  /*4b90*/  IADD3 R106, P5, R133, R136, RZ ;  /* 0x00000088856a7210 */ /* 0x002fe20007fbe0ff */
[----:B------:R-:W-:Y:S03]  /*4ba0*/  BSSY B1, `(.L_x_52) ;  /* 0x0000009000017945 */ /* 0x000fe60003800000 */
[----:B------:R-:W-:-:S04]  /*4bb0*/  FMUL R134, R149, R122 ;  /* 0x0000007a95867220 */ /* 0x000fc80000400000 */
[----:B------:R-:W-:Y:S01]  /*4bc0*/  FFMA R134, R107, R121, R134 ;  /* 0x000000796b867223 */ /* 0x000fe20000000086 */
[----:B------:R-:W-:Y:S01]  /*4bd0*/  IMAD.X R107, R135, 0x1, R105, P5 ;  /* 0x00000001876b7824 */ /* 0x000fe200028e0669 */
[----:B------:R-:W-:-:S03]  /*4be0*/  ISETP.GT.AND P5, PT, R3, 0x80, P1 ;  /* 0x000000800300780c */ /* 0x000fc60000fa4270 */
[----:B------:R-:W-:-:S05]  /*4bf0*/  F2FP.F16.F32.PACK_AB R134, RZ, R134 ;  /* 0x00000086ff86723e */ /* 0x000fca00000000ff */
[----:B------:R1:W-:Y:S05]  /*4c00*/  @P4 STG.E.U16 desc[UR36][R106.64+0x2], R134 ;  /* 0x000002866a004986 */ /* 0x0003ea000c101524 */
[----:B------:R-:W-:Y:S05]  /*4c10*/  @!P5 BRA `(.L_x_53) ;  /* 0x000000000004d947 */ /* 0x000fea0003800000 */
[----:B------:R0:W5:Y:S02]  /*4c20*/  LDG.E.LTC128B.U16 R132, desc[UR36][R116.64+0x10] ;  /* 0x0000102474847981 */ /* 0x000164000c1e1520 */
.L_x_53:
[----:B------:R-:W-:Y:S05]  /*4c30*/  BSYNC B1 ;  /* 0x0000000000017941 */ /* 0x000fea0003800000 */
.L_x_52:
[----:B-----5:R-:W-:Y:S01]  /*4c40*/  HADD2.F32 R145, -RZ, R132.H0_H0 ;  /* 0x20000084ff917230 */ /* 0x020fe20000004100 */
[----:B------:R-:W-:Y:S01]  /*4c50*/  ISETP.GT.AND P4, PT, R3, 0x80, P2 ;  /* 0x000000800300780c */ /* 0x000fe20001784270 */
[----:B------:R-:W-:Y:S03]  /*4c60*/  BSSY B1, `(.L_x_54) ;  /* 0x0000009000017945 */ /* 0x000fe60003800000 */
[----:B------:R-:W-:-:S04]  /*4c70*/  FMUL R145, R145, R122 ;  /* 0x0000007a91917220 */ /* 0x000fc80000400000 */
[----:B------:R-:W-:-:S05]  /*4c80*/  FFMA R145, R108, R121, R145 ;  /* 0x000000796c917223 */ /* 0x000fca0000000091 */
[----:B------:R-:W-:-:S04]  /*4c90*/  F2FP.F16.F32.PACK_AB R145, RZ, R145 ;  /* 0x00000091ff91723e */ /* 0x000fc800000000ff */
[----:B------:R-:W-:Y:S01]  /*4ca0*/  PRMT R108, R145, 0x7610, R108 ;  /* 0x00007610916c7816 */ /* 0x000fe2000000006c */
[----:B------:R-:W-:-:S05]  /*4cb0*/  @P5 IMAD.MOV.U32 R145, RZ, RZ, R147 ;  /* 0x000000ffff915224 */ /* 0x000fca00078e0093 */
[----:B------:R0:W-:Y:S01]  /*4cc0*/  @P5 STG.E.U16 desc[UR36][R144.64+0x10], R108 ;  /* 0x0000106c90005986 */ /* 0x0001e2000c101524 */
[----:B------:R-:W-:Y:S05]  /*4cd0*/  @!P4 BRA `(.L_x_55) ;  /* 0x000000000004c947 */ /* 0x000fea0003800000 */
[----:B------:R0:W5:Y:S02]  /*4ce0*/  LDG.E.LTC128B.U16 R132, desc[UR36][R116.64+0x12] ;  /* 0x0000122474847981 */ /* 0x000164000c1e1520 */
.L_x_55:
[----:B------:R-:W-:Y:S05]  /*4cf0*/  BSYNC B1 ;  /* 0x0000000000017941 */ /* 0x000fea0003800000 */
.L_x_54:
[----:B0----5:R-:W-:Y:S01]  /*4d00*/  HADD2.F32 R145, -RZ, R132.H0_H0 ;  /* 0x20000084ff917230 */ /* 0x021fe20000004100 */
        /* <DEDUP_REMOVED lines=8> */
.L_x_57:
[----:B------:R-:W-:Y:S05]  /*4d90*/  BSYNC B1 ;  /* 0x0000000000017941 */ /* 0x000fea0003800000 */
.L_x_56:
[----:B-----5:R-:W-:Y:S01]  /*4da0*/  HADD2.F32 R109, -RZ, R132.H0_H0 ;  /* 0x20000084ff6d7230 */ /* 0x020fe20000004100 */
[----:B------:R-:W-:Y:S01]  /*4db0*/  ISETP.GT.AND P4, PT, R3, 0x88, P2 ;  /* 0x000000880300780c */ /* 0x000fe20001784270 */
[----:B------:R-:W-:Y:S01]  /*4dc0*/  IMAD.WIDE.U32 R144, R124, 0x78, R142 ;  /* 0x000000787c907825 */ /* 0x000fe200078e008e */
[----:B------:R-:W-:Y:S03]  /*4dd0*/  BSSY B1, `(.L_x_58) ;  /* 0x0000009000017945 */ /* 0x000fe60003800000 */
[----:B------:R-:W-:Y:S01]  /*4de0*/  FMUL R109, R109, R122 ;  /* 0x0000007a6d6d7220 */ /* 0x000fe20000400000 */
[----:B------:R-:W-:-:S03]  /*4df0*/  IMAD.IADD R153, R125, 0x1, R145 ;  /* 0x000000017d997824 */ /* 0x000fc600078e0291 */
[----:B------:R-:W-:-:S05]  /*4e00*/  FFMA R109, R110, R121, R109 ;  /* 0x000000796e6d7223 */ /* 0x000fca000000006d */
[----:B------:R-:W-:-:S05]  /*4e10*/  F2FP.F16.F32.PACK_AB R109, RZ, R109 ;  /* 0x0000006dff6d723e */ /* 0x000fca00000000ff */
[----:B------:R0:W-:Y:S01]  /*4e20*/  @P5 STG.E.U16 desc[UR36][R150.64+0x10], R109 ;  /* 0x0000106d96005986 */ /* 0x0001e2000c101524 */
[----:B-1----:R-:W-:Y:S01]  /*4e30*/  IADD3 R134, P5, R126, R144, RZ ;  /* 0x000000907e867210 */ /* 0x002fe20007fbe0ff */
[----:B------:R-:W-:-:S12]  /*4e40*/  @!P4 BRA `(.L_x_59) ;  /* 0x000000000004c947 */ /* 0x000fd80003800000 */
[----:B------:R1:W5:Y:S02]  /*4e50*/  LDG.E.LTC128B.U16 R132, desc[UR36][R118.64+0x12] ;  /* 0x0000122476847981 */ /* 0x000364000c1e1520 */
.L_x_59:
[----:B------:R-:W-:Y:S05]  /*4e60*/  BSYNC B1 ;  /* 0x0000000000017941 */ /* 0x000fea0003800000 */
.L_x_58:
[----:B0----5:R-:W-:Y:S01]  /*4e70*/  HADD2.F32 R109, -RZ, R132.H0_H0 ;  /* 0x20000084ff6d7230 */ /* 0x021fe20000004100 */
[----:B------:R-:W-:Y:S01]  /*4e80*/  PRMT R149, R132, 0x7610, R149 ;  /* 0x0000761084957816 */ /* 0x000fe20000000095 */
[----:B------:R-:W-:Y:S01]  /*4e90*/  IMAD.X R142, R153, 0x1, R129, P5 ;  /* 0x00000001998e7824 */ /* 0x000fe200028e0681 */
[C---:B------:R-:W-:Y:S02]  /*4ea0*/  LEA R108, P5, R134.reuse, R12, 0x1 ;  /* 0x0000000c866c7211 */ /* 0x040fe400078a08ff */
[----:B------:R-:W-:Y:S02]  /*4eb0*/  FMUL R110, R109, R122 ;  /* 0x0000007a6d6e7220 */ /* 0x000fe40000400000 */
[----:B------:R-:W-:Y:S02]  /*4ec0*/  LEA.HI.X R109, R134, R13, R142, 0x1, P5 ;  /* 0x0000000d866d7211 */ /* 0x000fe400028f0c8e */
[----:B------:R-:W-:Y:S01]  /*4ed0*/  FFMA R110, R111, R121, R110 ;  /* 0x000000796f6e7223 */ /* 0x000fe2000000006e */
[----:B------:R-:W-:-:S04]  /*4ee0*/  ISETP.GT.AND P5, PT, R3, 0x100, P0 ;  /* 0x000001000300780c */ /* 0x000fc800007a4270 */
[----:B------:R-:W-:-:S04]  /*4ef0*/  F2FP.F16.F32.PACK_AB R110, RZ, R110 ;  /* 0x0000006eff6e723e */ /* 0x000fc800000000ff */
[----:B------:R-:W-:-:S05]  /*4f00*/  PRMT R111, R110, 0x7610, R111 ;  /* 0x000076106e6f7816 */ /* 0x000fca000000006f */
[----:B------:R0:W-:Y:S04]  /*4f10*/  @P4 STG.E.U16 desc[UR36][R106.64+0x12], R111 ;  /* 0x0000126f6a004986 */ /* 0x0001e8000c101524 */
[----:B------:R-:W2:Y:S01]  /*4f20*/  @P5 LDG.E.LTC128B.U16 R149, desc[UR36][R108.64] ;  /* 0x000000246c955981 */ /* 0x000ea2000c1e1520 */
[----:B------:R-:W-:Y:S01]  /*4f30*/  IMAD.WIDE.U32 R138, R124, 0x78, R138 ;  /* 0x000000787c8a7825 */ /* 0x000fe200078e008a */
[----:B------:R-:W-:Y:S01]  /*4f40*/  SHF.L.U64.HI R147, R4, 0x9, R5 ;  /* 0x0000000904937819 */ /* 0x000fe20000010205 */
[----:B------:R-:W-:Y:S01]  /*4f50*/  BSSY B1, `(.L_x_60) ;  /* 0x0000014000017945 */ /* 0x000fe20003800000 */
[----:B------:R-:W-:-:S04]  /*4f60*/  IADD3 R110, P4, R130, R138, RZ ;  /* 0x0000008a826e7210 */ /* 0x000fc80007f9e0ff */
[----:B0-----:R-:W-:-:S03]  /*4f70*/  IADD3.X R111, R131, R125, R139, P4, !PT ;  /* 0x0000007d836f7210 */ /* 0x001fc600027fe48b */
[----:B------:R-:W-:-:S03]  /*4f80*/  IMAD.WIDE.U32 R138, R7, R124, R110 ;  /* 0x0000007c078a7225 */ /* 0x000fc600078e006e */
[----:B------:R-:W-:-:S04]  /*4f90*/  IADD3 R138, P4, R10, R138, RZ ;  /* 0x0000008a0a8a7210 */ /* 0x000fc80007f9e0ff */
[----:B------:R-:W-:Y:S02]  /*4fa0*/  IADD3.X R139, R11, R123, R139, P4, !PT ;  /* 0x0000007b0b8b7210 */ /* 0x000fe400027fe48b */
[----:B------:R-:W-:Y:S01]  /*4fb0*/  LEA R142, P4, R4, R8, 0x9 ;  /* 0x00000008048e7211 */ /* 0x000fe200078848ff */
[----:B------:R-:W-:-:S04]  /*4fc0*/  IMAD.WIDE.U32 R138, R23, R20, R138 ;  /* 0x00000014178a7225 */ /* 0x000fc800078e008a */
[----:B------:R-:W-:Y:S02]  /*4fd0*/  IMAD.IADD R132, R21, 0x1, R139 ;  /* 0x0000000115847824 */ /* 0x000fe400078e028b */
[----:B--2---:R-:W-:-:S05]  /*4fe0*/  HADD2.F32 R143, -RZ, R149.H0_H0 ;  /* 0x20000095ff8f7230 */ /* 0x004fca0000004100 */
[----:B------:R-:W-:Y:S01]  /*4ff0*/  FMUL R109, R143, R122 ;  /* 0x0000007a8f6d7220 */ /* 0x000fe20000400000 */
[----:B------:R-:W-:Y:S01]  /*5000*/  IMAD.X R143, R147, 0x1, R9, P4 ;  /* 0x00000001938f7824 */ /* 0x000fe200020e0609 */
[----:B------:R-:W-:Y:S02]  /*5010*/  LEA R108, P4, R138, R12, 0x1 ;  /* 0x0000000c8a6c7211 */ /* 0x000fe400078808ff */
[----:B------:R-:W-:Y:S02]  /*5020*/  FFMA R96, R96, R121, R109 ;  /* 0x0000007960607223 */ /* 0x000fe4000000006d */
[----:B------:R-:W-:Y:S02]  /*5030*/  LEA.HI.X R109, R138, R13, R132, 0x1, P4 ;  /* 0x0000000d8a6d7211 */ /* 0x000fe400020f0c84 */
[----:B------:R-:W-:Y:S02]  /*5040*/  ISETP.GT.AND P4, PT, R3, 0x100, P3 ;  /* 0x000001000300780c */ /* 0x000fe40001f84270 */
[----:B------:R-:W-:-:S05]  /*5050*/  F2FP.F16.F32.PACK_AB R96, RZ, R96 ;  /* 0x00000060ff60723e */ /* 0x000fca00000000ff */
[----:B------:R0:W-:Y:S06]  /*5060*/  @P5 STG.E.U16 desc[UR36][R142.64], R96 ;  /* 0x000000608e005986 */ /* 0x0001ec000c101524 */
[----:B------:R-:W-:Y:S05]  /*5070*/  @!P4 BRA `(.L_x_61) ;  /* 0x000000000004c947 */ /* 0x000fea0003800000 */
[----:B------:R2:W5:Y:S02]  /*5080*/  LDG.E.LTC128B.U16 R149, desc[UR36][R108.64+0x2] ;  /* 0x000002246c957981 */ /* 0x000564000c1e1520 */
.L_x_61:
[----:B------:R-:W-:Y:S05]  /*5090*/  BSYNC B1 ;  /* 0x0000000000017941 */ /* 0x000fea0003800000 */
.L_x_60:
[----:B-----5:R-:W-:Y:S01]  /*50a0*/  HADD2.F32 R139, -RZ, R149.H0_H0 ;  /* 0x20000095ff8b7230 */ /* 0x020fe20000004100 */
[----:B------:R-:W-:Y:S01]  /*50b0*/  IADD3 R144, P5, R130, R144, RZ ;  /* 0x0000009082907210 */ /* 0x000fe20007fbe0ff */
[----:B------:R-:W-:Y:S03]  /*50c0*/  BSSY B1, `(.L_x_62) ;  /* 0x000001a000017945 */ /* 0x000fe60003800000 */
[----:B0-----:R-:W-:Y:S01]  /*50d0*/  FMUL R96, R139, R122 ;  /* 0x0000007a8b607220 */ /* 0x001fe20000400000 */
[----:B------:R-:W-:-:S04]  /*50e0*/  IMAD.WIDE.U32 R138, R124, 0x78, R140 ;  /* 0x000000787c8a7825 */ /* 0x000fc800078e008c */
[----:B------:R-:W-:Y:S01]  /*50f0*/  FFMA R96, R97, R121, R96 ;  /* 0x0000007961607223 */ /* 0x000fe20000000060 */
[----:B------:R-:W-:Y:S02]  /*5100*/  @P4 IMAD.MOV.U32 R97, RZ, RZ, R143 ;  /* 0x000000ffff614224 */ /* 0x000fe400078e008f */
[----:B------:R-:W-:Y:S01]  /*5110*/  IMAD.X R145, R153, 0x1, R131, P5 ;  /* 0x0000000199917824 */ /* 0x000fe200028e0683 */
[----:B------:R-:W-:Y:S02]  /*5120*/  IADD3 R138, P5, R130, R138, RZ ;  /* 0x0000008a828a7210 */ /* 0x000fe40007fbe0ff */
[----:B------:R-:W-:Y:S01]  /*5130*/  F2FP.F16.F32.PACK_AB R96, RZ, R96 ;  /* 0x00000060ff60723e */ /* 0x000fe200000000ff */
[----:B------:R-:W-:Y:S01]  /*5140*/  IMAD.WIDE.U32 R140, R124, 0x78, R144 ;  /* 0x000000787c8c7825 */ /* 0x000fe200078e0090 */
[----:B------:R-:W-:Y:S02]  /*5150*/  IADD3.X R139, R131, R125, R139, P5, !PT ;  /* 0x0000007d838b7210 */ /* 0x000fe40002ffe48b */
[----:B------:R-:W-:Y:S01]  /*5160*/  PRMT R147, R96, 0x7610, R147 ;  /* 0x0000761060937816 */ /* 0x000fe20000000093 */
[----:B------:R-:W-:-:S02]  /*5170*/  @P4 IMAD.MOV.U32 R96, RZ, RZ, R142 ;  /* 0x000000ffff604224 */ /* 0x000fc400078e008e */
[----:B------:R-:W-:-:S03]  /*5180*/  IMAD.IADD R151, R125, 0x1, R141 ;  /* 0x000000017d977824 */ /* 0x000fc600078e028d */
[----:B------:R0:W-:Y:S01]  /*5190*/  @P4 STG.E.U16 desc[UR36][R96.64+0x2], R147 ;  /* 0x0000029360004986 */ /* 0x0001e2000c101524 */
[----:B------:R-:W-:-:S05]  /*51a0*/  IADD3 R150, P4, R144, R126, RZ ;  /* 0x0000007e90967210 */ /* 0x000fca0007f9e0ff */
[----:B------:R-:W-:Y:S01]  /*51b0*/  IMAD.X R145, R145, 0x1, R129, P4 ;  /* 0x0000000191917824 */ /* 0x000fe200020e0681 */
[----:B------:R-:W-:-:S04]  /*51c0*/  IADD3 R132, P4, P5, R126, R140, R130 ;  /* 0x0000008c7e847210 */ /* 0x000fc80007d9e082 */
[----:B------:R-:W-:Y:S01]  /*51d0*/  IADD3.X R134, R129, R151, R131, P4, P5 ;  /* 0x0000009781867210 */ /* 0x000fe200027ea483 */
[----:B0-----:R-:W-:Y:S01]  /*51e0*/  IMAD.WIDE.U32 R146, R7, R124, R138 ;  /* 0x0000007c07927225 */ /* 0x001fe200078e008a */
[----:B------:R-:W-:-:S04]  /*51f0*/  LEA R144, P4, R150, R12, 0x1 ;  /* 0x0000000c96907211 */ /* 0x000fc800078808ff */
[----:B------:R-:W-:Y:S02]  /*5200*/  LEA.HI.X R145, R150, R13, R145, 0x1, P4 ;  /* 0x0000000d96917211 */ /* 0x000fe400020f0c91 */
[----:B------:R-:W-:Y:S02]  /*5210*/  ISETP.GT.AND P4, PT, R3, 0x108, P0 ;  /* 0x000001080300780c */ /* 0x000fe40000784270 */
[----:B------:R-:W-:-:S04]  /*5220*/  IADD3 R96, P5, R10, R146, RZ ;  /* 0x000000920a607210 */ /* 0x000fc80007fbe0ff */
[----:B------:R-:W-:-:S07]  /*5230*/  IADD3.X R97, R11, R123, R147, P5, !PT ;  /* 0x0000007b0b617210 */ /* 0x000fce0002ffe493 */
[----:B------:R-:W-:Y:S05]  /*5240*/  @!P4 BRA `(.L_x_63) ;  /* 0x000000000004c947 */ /* 0x000fea0003800000 */
[----:B------:R0:W5:Y:S02]  /*5250*/  LDG.E.LTC128B.U16 R149, desc[UR36][R144.64] ;  /* 0x0000002490957981 */ /* 0x000164000c1e1520 */
.L_x_63:
[----:B------:R-:W-:Y:S05]  /*5260*/  BSYNC B1 ;  /* 0x0000000000017941 */ /* 0x000fea0003800000 */
.L_x_62:
[----:B0-----:R-:W-:Y:S01]  /*5270*/  IMAD.WIDE.U32 R144, R23, R20, R96 ;  /* 0x0000001417907225 */ /* 0x001fe200078e0060 */
[----:B------:R-:W-:Y:S03]  /*5280*/  BSSY B1, `(.L_x_64) ;  /* 0x000000e000017945 */ /* 0x000fe60003800000 */
[----:B-----5:R-:W-:Y:S01]  /*5290*/  HADD2.F32 R147, -RZ, R149.H0_H0 ;  /* 0x20000095ff937230 */ /* 0x020fe20000004100 */
[----:B------:R-:W-:Y:S01]  /*52a0*/  LEA R96, P5, R144, R12, 0x1 ;  /* 0x0000000c90607211 */ /* 0x000fe200078a08ff */
[----:B------:R-:W-:-:S03]  /*52b0*/  IMAD.IADD R97, R21, 0x1, R145 ;  /* 0x0000000115617824 */ /* 0x000fc600078e0291 */
[----:B------:R-:W-:Y:S02]  /*52c0*/  FMUL R147, R147, R122 ;  /* 0x0000007a93937220 */ /* 0x000fe40000400000 */
[----:B------:R-:W-:Y:S02]  /*52d0*/  LEA.HI.X R97, R144, R13, R97, 0x1, P5 ;  /* 0x0000000d90617211 */ /* 0x000fe400028f0c61 */
[----:B------:R-:W-:Y:S01]  /*52e0*/  FFMA R147, R98, R121, R147 ;  /* 0x0000007962937223 */ /* 0x000fe20000000093 */
[----:B------:R-:W-:-:S04]  /*52f0*/  IADD3 R144, P5, R142, R133, RZ ;  /* 0x000000858e907210 */ /* 0x000fc80007fbe0ff */
[----:B------:R-:W-:Y:S01]  /*5300*/  F2FP.F16.F32.PACK_AB R147, RZ, R147 ;  /* 0x00000093ff93723e */ /* 0x000fe200000000ff */
[----:B------:R-:W-:Y:S01]  /*5310*/  IMAD.X R145, R143, 0x1, R135, P5 ;  /* 0x000000018f917824 */ /* 0x000fe200028e0687 */
[----:B------:R-:W-:-:S04]  /*5320*/  ISETP.GT.AND P5, PT, R3, 0x108, P3 ;  /* 0x000001080300780c */ /* 0x000fc80001fa4270 */
[----:B------:R0:W-:Y:S09]  /*5330*/  @P4 STG.E.U16 desc[UR36][R144.64], R147 ;  /* 0x0000009390004986 */ /* 0x0001f2000c101524 */
[----:B------:R-:W-:Y:S05]  /*5340*/  @!P5 BRA `(.L_x_65) ;  /* 0x000000000004d947 */ /* 0x000fea0003800000 */
[----:B------:R0:W5:Y:S02]  /*5350*/  LDG.E.LTC128B.U16 R149, desc[UR36][R96.64+0x2] ;  /* 0x0000022460957981 */ /* 0x000164000c1e1520 */
.L_x_65:
[----:B------:R-:W-:Y:S05]  /*5360*/  BSYNC B1 ;  /* 0x0000000000017941 */ /* 0x000fea0003800000 */
.L_x_64:
[----:B0----5:R-:W-:Y:S01]  /*5370*/  HADD2.F32 R147, -RZ, R149.H0_H0 ;  /* 0x20000095ff937230 */ /* 0x021fe20000004100 */
[----:B------:R-:W-:Y:S04]  /*5380*/  BSSY B1, `(.L_x_66) ;  /* 0x000000a000017945 */ /* 0x000fe80003800000 */
[----:B------:R-:W-:-:S04]  /*5390*/  FMUL R98, R147, R122 ;  /* 0x0000007a93627220 */ /* 0x000fc80000400000 */
        /* <DEDUP_REMOVED lines=8> */
.L_x_67:
[----:B------:R-:W-:Y:S05]  /*5420*/  BSYNC B1 ;  /* 0x0000000000017941 */ /* 0x000fea0003800000 */
.L_x_66:
[----:B-----5:R-:W-:Y:S01]  /*5430*/  HADD2.F32 R147, -RZ, R149.H0_H0 ;  /* 0x20000095ff937230 */ /* 0x020fe20000004100 */
        /* <DEDUP_REMOVED lines=8> */
.L_x_69:
[----:B------:R-:W-:Y:S05]  /*54c0*/  BSYNC B1 ;  /* 0x0000000000017941 */ /* 0x000fea0003800000 */
.L_x_68:
        /* <DEDUP_REMOVED lines=9> */
.L_x_71:
[----:B------:R-:W-:Y:S05]  /*5560*/  BSYNC B1 ;  /* 0x0000000000017941 */ /* 0x000fea0003800000 */
.L_x_70:
        /* <DEDUP_REMOVED lines=9> */
.L_x_73:
[----:B------:R-:W-:Y:S05]  /*5600*/  BSYNC B1 ;  /* 0x0000000000017941 */ /* 0x000fea0003800000 */
.L_x_72:
[----:B0----5:R-:W-:Y:S01]  /*5610*/  HADD2.F32 R101, -RZ, R149.H0_H0 ;  /* 0x20000095ff657230 */ /* 0x021fe20000004100 */
[----:B------:R-:W-:-:S04]  /*5620*/  IADD3 R126, P4, R126, R140, RZ ;  /* 0x0000008c7e7e7210 */ /* 0x000fc80007f9e0ff */
[----:B------:R-:W-:Y:S01]  /*5630*/  FMUL R100, R101, R122 ;  /* 0x0000007a65647220 */ /* 0x000fe20000400000 */
[----:B------:R-:W-:-:S03]  /*5640*/  IMAD.X R128, R151, 0x1, R129, P4 ;  /* 0x0000000197807824 */ /* 0x000fc600020e0681 */
[----:B------:R-:W-:-:S05]  /*5650*/  FFMA R100, R103, R121, R100 ;  /* 0x0000007967647223 */ /* 0x000fca0000000064 */
[----:B------:R-:W-:-:S04]  /*5660*/  F2FP.F16.F32.PACK_AB R100, RZ, R100 ;  /* 0x00000064ff64723e */ /* 0x000fc800000000ff */
[----:B------:R-:W-:Y:S02]  /*5670*/  PRMT R101, R100, 0x7610, R101 ;  /* 0x0000761064657816 */ /* 0x000fe40000000065 */
[----:B------:R-:W-:-:S03]  /*5680*/  LEA R100, P4, R126, R12, 0x1 ;  /* 0x0000000c7e647211 */ /* 0x000fc600078808ff */
[----:B------:R0:W-:Y:S01]  /*5690*/  @P5 STG.E.U16 desc[UR36][R98.64+0x12], R101 ;  /* 0x0000126562005986 */ /* 0x0001e2000c101524 */
[----:B------:R-:W-:Y:S02]  /*56a0*/  ISETP.GT.AND P5, PT, R3, 0x180, P0 ;  /* 0x000001800300780c */ /* 0x000fe400007a4270 */
[----:B0-----:R-:W-:-:S11]  /*56b0*/  LEA.HI.X R101, R126, R13, R128, 0x1, P4 ;  /* 0x0000000d7e657211 */ /* 0x001fd600020f0c80 */
[----:B------:R0:W2:Y:S01]  /*56c0*/  @P5 LDG.E.LTC128B.U16 R149, desc[UR36][R100.64] ;  /* 0x0000002464955981 */ /* 0x0000a2000c1e1520 */
[----:B------:R-:W-:Y:S01]  /*56d0*/  IMAD.WIDE.U32 R110, R124, 0x78, R110 ;  /* 0x000000787c6e7825 */ /* 0x000fe200078e006e */
[----:B------:R-:W-:Y:S02]  /*56e0*/  BSSY B1, `(.L_x_74) ;  /* 0x0000016000017945 */ /* 0x000fe40003800000 */
[----:B------:R-:W-:-:S04]  /*56f0*/  IADD3 R102, P4, R130, R110, RZ ;  /* 0x0000006e82667210 */ /* 0x000fc80007f9e0ff */
[----:B------:R-:W-:Y:S01]  /*5700*/  IADD3.X R103, R131, R125, R111, P4, !PT ;  /* 0x0000007d83677210 */ /* 0x000fe200027fe46f */
[----:B------:R-:W-:Y:S02]  /*5710*/  IMAD R111, R5, 0x300, RZ ;  /* 0x00000300056f7824 */ /* 0x000fe400078e02ff */
[----:B0-----:R-:W-:-:S04]  /*5720*/  IMAD.WIDE.U32 R100, R4, 0x300, R8 ;  /* 0x0000030004647825 */ /* 0x001fc800078e0008 */
[----:B------:R-:W-:-:S03]  /*5730*/  IMAD.WIDE.U32 R102, R7, R124, R102 ;  /* 0x0000007c07667225 */ /* 0x000fc600078e0066 */
[----:B------:R-:W-:-:S04]  /*5740*/  IADD3 R102, P4, R10, R102, RZ ;  /* 0x000000660a667210 */ /* 0x000fc80007f9e0ff */
[----:B------:R-:W-:-:S03]  /*5750*/  IADD3.X R103, R11, R123, R103, P4, !PT ;  /* 0x0000007b0b677210 */ /* 0x000fc600027fe467 */
[----:B------:R-:W-:-:S03]  /*5760*/  IMAD.WIDE.U32 R102, R23, R20, R102 ;  /* 0x0000001417667225 */ /* 0x000fc600078e0066 */
[----:B------:R-:W-:Y:S01]  /*5770*/  LEA R98, P4, R102, R12, 0x1 ;  /* 0x0000000c66627211 */ /* 0x000fe200078808ff */
[----:B--2---:R-:W-:-:S05]  /*5780*/  HADD2.F32 R99, -RZ, R149.H0_H0 ;  /* 0x20000095ff637230 */ /* 0x004fca0000004100 */
[----:B------:R-:W-:-:S04]  /*5790*/  FMUL R99, R99, R122 ;  /* 0x0000007a63637220 */ /* 0x000fc80000400000 */
[----:B------:R-:W-:Y:S01]  /*57a0*/  FFMA R99, R88, R121, R99 ;  /* 0x0000007958637223 */ /* 0x000fe20000000063 */
[----:B------:R-:W-:Y:S02]  /*57b0*/  IMAD.IADD R88, R21, 0x1, R103 ;  /* 0x0000000115587824 */ /* 0x000fe400078e0267 */
[----:B------:R-:W-:Y:S02]  /*57c0*/  IMAD.IADD R103, R101, 0x1, R111 ;  /* 0x0000000165677824 */ /* 0x000fe400078e026f */
[----:B------:R-:W-:Y:S02]  /*57d0*/  F2FP.F16.F32.PACK_AB R110, RZ, R99 ;  /* 0x00000063ff6e723e */ /* 0x000fe400000000ff */
[----:B------:R-:W-:Y:S01]  /*57e0*/  LEA.HI.X R99, R102, R13, R88, 0x1, P4 ;  /* 0x0000000d66637211 */ /* 0x000fe200020f0c58 */
[----:B------:R-:W-:Y:S01]  /*57f0*/  @P5 IMAD.MOV.U32 R102, RZ, RZ, R100 ;  /* 0x000000ffff665224 */ /* 0x000fe200078e0064 */
[----:B------:R-:W-:-:S04]  /*5800*/  ISETP.GT.AND P4, PT, R3, 0x180, P3 ;  /* 0x000001800300780c */ /* 0x000fc80001f84270 */
[----:B------:R0:W-:Y:S09]  /*5810*/  @P5 STG.E.U16 desc[UR36][R102.64], R110 ;  /* 0x0000006e66005986 */ /* 0x0001f2000c101524 */
[----:B------:R-:W-:Y:S05]  /*5820*/  @!P4 BRA `(.L_x_75) ;  /* 0x000000000004c947 */ /* 0x000fea0003800000 */
[----:B------:R2:W5:Y:S02]  /*5830*/  LDG.E.LTC128B.U16 R149, desc[UR36][R98.64+0x2] ;  /* 0x0000022462957981 */ /* 0x000564000c1e1520 */
.L_x_75:
[----:B------:R-:W-:Y:S05]  /*5840*/  BSYNC B1 ;  /* 0x0000000000017941 */ /* 0x000fea0003800000 */
.L_x_74:
[----:B-----5:R-:W-:Y:S01]  /*5850*/  HADD2.F32 R111, -RZ, R149.H0_H0 ;  /* 0x20000095ff6f7230 */ /* 0x020fe20000004100 */
[----:B------:R-:W-:Y:S01]  /*5860*/  ISETP.GT.AND P0, PT, R3, 0x188, P0 ;  /* 0x000001880300780c */ /* 0x000fe20000704270 */
[----:B------:R-:W-:Y:S01]  /*5870*/  IMAD.WIDE.U32 R138, R124, 0x78, R138 ;  /* 0x000000787c8a7825 */ /* 0x000fe200078e008a */
[----:B------:R-:W-:Y:S03]  /*5880*/  BSSY B1, `(.L_x_76) ;  /* 0x0000010000017945 */ /* 0x000fe60003800000 */
[----:B0-----:R-:W-:Y:S01]  /*5890*/  FMUL R110, R111, R122 ;  /* 0x0000007a6f6e7220 */ /* 0x001fe20000400000 */
[----:B------:R-:W-:Y:S01]  /*58a0*/  @P4 IMAD.MOV.U32 R126, RZ, RZ, R100 ;  /* 0x000000ffff7e4224 */ /* 0x000fe200078e0064 */
[----:B------:R-:W-:Y:S01]  /*58b0*/  IADD3 R88, P5, R130, R138, RZ ;  /* 0x0000008a82587210 */ /* 0x000fe20007fbe0ff */
[----:B------:R-:W-:Y:S02]  /*58c0*/  @P4 IMAD.MOV.U32 R127, RZ, RZ, R103 ;  /* 0x000000ffff7f4224 */ /* 0x000fe400078e0067 */
[----:B------:R-:W-:Y:S01]  /*58d0*/  FFMA R110, R89, R121, R110 ;  /* 0x00000079596e7223 */ /* 0x000fe2000000006e */
[----:B------:R-:W-:-:S04]  /*58e0*/  IADD3.X R89, R131, R125, R139, P5, !PT ;  /* 0x0000007d83597210 */ /* 0x000fc80002ffe48b */
[----:B------:R-:W-:Y:S01]  /*58f0*/  F2FP.F16.F32.PACK_AB R110, RZ, R110 ;  /* 0x0000006eff6e723e */ /* 0x000fe200000000ff */
[----:B------:R-:W-:-:S03]  /*5900*/  IMAD.WIDE.U32 R124, R7, R124, R88 ;  /* 0x0000007c077c7225 */ /* 0x000fc600078e0058 */
[----:B------:R-:W-:Y:S02]  /*5910*/  PRMT R7, R110, 0x7610, R7 ;  /* 0x000076106e077816 */ /* 0x000fe40000000007 */
[----:B------:R-:W-:-:S03]  /*5920*/  IADD3 R110, P5, R10, R124, RZ ;  /* 0x0000007c0a6e7210 */ /* 0x000fc60007fbe0ff */
[----:B------:R0:W-:Y:S01]  /*5930*/  @P4 STG.E.U16 desc[UR36][R126.64+0x2], R7 ;  /* 0x000002077e004986 */ /* 0x0001e2000c101524 */
[----:B------:R-:W-:-:S04]  /*5940*/  LEA R88, P4, R132, R12, 0x1 ;  /* 0x0000000c84587211 */ /* 0x000fc800078808ff */
[----:B------:R-:W-:Y:S01]  /*5950*/  LEA.HI.X R89, R132, R13, R134, 0x1, P4 ;  /* 0x0000000d84597211 */ /* 0x000fe200020f0c86 */
[----:B------:R-:W-:Y:S08]  /*5960*/  @!P0 BRA `(.L_x_77) ;  /* 0x0000000000048947 */ /* 0x000ff00003800000 */
[----:B------:R0:W5:Y:S02]  /*5970*/  LDG.E.LTC128B.U16 R149, desc[UR36][R88.64] ;  /* 0x0000002458957981 */ /* 0x000164000c1e1520 */
.L_x_77:
[----:B------:R-:W-:Y:S05]  /*5980*/  BSYNC B1 ;  /* 0x0000000000017941 */ /* 0x000fea0003800000 */
.L_x_76:
[----:B0----5:R-:W-:Y:S01]  /*5990*/  HADD2.F32 R7, -RZ, R149.H0_H0 ;  /* 0x20000095ff077230 */ /* 0x021fe20000004100 */
[----:B------:R-:W-:Y:S01]  /*59a0*/  IADD3 R10, P4, R133, R100, RZ ;  /* 0x00000064850a7210 */ /* 0x000fe20007f9e0ff */
[----:B------:R-:W-:Y:S01]  /*59b0*/  BSSY B1, `(.L_x_78) ;  /* 0x000000e000017945 */ /* 0x000fe20003800000 */
[----:B------:R-:W-:Y:S02]  /*59c0*/  IADD3.X R111, R11, R123, R125, P5, !PT ;  /* 0x0000007b0b6f7210 */ /* 0x000fe40002ffe47d */
[----:B------:R-:W-:Y:S01]  /*59d0*/  FMUL R7, R7, R122 ;  /* 0x0000007a07077220 */ /* 0x000fe20000400000 */
[----:B------:R-:W-:Y:S01]  /*59e0*/  IMAD.X R11, R103, 0x1, R135, P4 ;  /* 0x00000001670b7824 */ /* 0x000fe200020e0687 */
[----:B------:R-:W-:Y:S01]  /*59f0*/  ISETP.GT.AND P3, PT, R3, 0x188, P3 ;  /* 0x000001880300780c */ /* 0x000fe20001f64270 */
[----:B------:R-:W-:-:S04]  /*5a00*/  IMAD.WIDE.U32 R88, R23, R20, R110 ;  /* 0x0000001417587225 */ /* 0x000fc800078e006e */
[----:B------:R-:W-:Y:S01]  /*5a10*/  FFMA R7, R90, R121, R7 ;  /* 0x000000795a077223 */ /* 0x000fe20000000007 */
[----:B------:R-:W-:Y:S01]  /*5a20*/  IMAD.IADD R21, R21, 0x1, R89 ;  /* 0x0000000115157824 */ /* 0x000fe200078e0259 */
[----:B------:R-:W-:-:S03]  /*5a30*/  LEA R12, P5, R88, R12, 0x1 ;  /* 0x0000000c580c7211 */ /* 0x000fc600078a08ff */
[----:B------:R-:W-:Y:S02]  /*5a40*/  F2FP.F16.F32.PACK_AB R7, RZ, R7 ;  /* 0x00000007ff07723e */ /* 0x000fe400000000ff */
[----:B------:R-:W-:-:S03]  /*5a50*/  LEA.HI.X R13, R88, R13, R21, 0x1, P5 ;  /* 0x0000000d580d7211 */ /* 0x000fc600028f0c15 */
[----:B------:R0:W-:Y:S01]  /*5a60*/  @P0 STG.E.U16 desc[UR36][R10.64], R7 ;  /* 0x000000070a000986 */ /* 0x0001e2000c101524 */
[----:B------:R-:W-:Y:S05]  /*5a70*/  @!P3 BRA `(.L_x_79) ;  /* 0x000000000004b947 */ /* 0x000fea0003800000 */
[----:B------:R0:W5:Y:S02]  /*5a80*/  LDG.E.LTC128B.U16 R149, desc[UR36][R12.64+0x2] ;  /* 0x000002240c957981 */ /* 0x000164000c1e1520 */
.L_x_79:
[----:B------:R-:W-:Y:S05]  /*5a90*/  BSYNC B1 ;  /* 0x0000000000017941 */ /* 0x000fea0003800000 */
.L_x_78:
        /* <DEDUP_REMOVED lines=9> */
.L_x_81:
[----:B------:R-:W-:Y:S05]  /*5b30*/  BSYNC B1 ;  /* 0x0000000000017941 */ /* 0x000fea0003800000 */
.L_x_80:
[----:B-----5:R-:W-:Y:S01]  /*5b40*/  HADD2.F32 R7, -RZ, R149.H0_H0 ;  /* 0x20000095ff077230 */ /* 0x020fe20000004100 */
[----:B------:R-:W-:Y:S01]  /*5b50*/  ISETP.GT.AND P3, PT, R3, 0x180, P2 ;  /* 0x000001800300780c */ /* 0x000fe20001764270 */
[----:B0-----:R-:W-:Y:S01]  /*5b60*/  @P0 IMAD.MOV.U32 R20, RZ, RZ, R100 ;  /* 0x000000ffff140224 */ /* 0x001fe200078e0064 */
[----:B------:R-:W-:Y:S01]  /*5b70*/  BSSY B1, `(.L_x_82) ;  /* 0x0000008000017945 */ /* 0x000fe20003800000 */
[----:B------:R-:W-:Y:S02]  /*5b80*/  @P0 IMAD.MOV.U32 R21, RZ, RZ, R103 ;  /* 0x000000ffff150224 */ /* 0x000fe400078e0067 */
[----:B------:R-:W-:-:S04]  /*5b90*/  FMUL R7, R7, R122 ;  /* 0x0000007a07077220 */ /* 0x000fc80000400000 */
[----:B------:R-:W-:-:S05]  /*5ba0*/  FFMA R7, R92, R121, R7 ;  /* 0x000000795c077223 */ /* 0x000fca0000000007 */
[----:B------:R-:W-:-:S05]  /*5bb0*/  F2FP.F16.F32.PACK_AB R7, RZ, R7 ;  /* 0x00000007ff07723e */ /* 0x000fca00000000ff */
[----:B------:R0:W-:Y:S01]  /*5bc0*/  @P0 STG.E.U16 desc[UR36][R20.64+0x10], R7 ;  /* 0x0000100714000986 */ /* 0x0001e2000c101524 */
[----:B------:R-:W-:Y:S05]  /*5bd0*/  @!P3 BRA `(.L_x_83) ;  /* 0x000000000004b947 */ /* 0x000fea0003800000 */
[----:B------:R0:W5:Y:S02]  /*5be0*/  LDG.E.LTC128B.U16 R149, desc[UR36][R98.64+0x12] ;  /* 0x0000122462957981 */ /* 0x000164000c1e1520 */
.L_x_83:
[----:B------:R-:W-:Y:S05]  /*5bf0*/  BSYNC B1 ;  /* 0x0000000000017941 */ /* 0x000fea0003800000 */
.L_x_82:
[----:B0----5:R-:W-:Y:S01]  /*5c00*/  HADD2.F32 R7, -RZ, R149.H0_H0 ;  /* 0x20000095ff077230 */ /* 0x021fe20000004100 */
[----:B------:R-:W-:Y:S01]  /*5c10*/  ISETP.GT.AND P1, PT, R3, 0x188, P1 ;  /* 0x000001880300780c */ /* 0x000fe20000f24270 */
[----:B------:R-:W-:Y:S01]  /*5c20*/  @P3 IMAD.MOV.U32 R101, RZ, RZ, R103 ;  /* 0x000000ffff653224 */ /* 0x000fe200078e0067 */
[----:B------:R-:W-:Y:S02]  /*5c30*/  BSSY B1, `(.L_x_84) ;  /* 0x0000007000017945 */ /* 0x000fe40003800000 */
[----:B------:R-:W-:-:S04]  /*5c40*/  FMUL R20, R7, R122 ;  /* 0x0000007a07147220 */ /* 0x000fc80000400000 */
[----:B------:R-:W-:-:S05]  /*5c50*/  FFMA R20, R93, R121, R20 ;  /* 0x000000795d147223 */ /* 0x000fca0000000014 */
[----:B------:R-:W-:-:S05]  /*5c60*/  F2FP.F16.F32.PACK_AB R20, RZ, R20 ;  /* 0x00000014ff14723e */ /* 0x000fca00000000ff */
[----:B------:R0:W-:Y:S01]  /*5c70*/  @P3 STG.E.U16 desc[UR36][R100.64+0x12], R20 ;  /* 0x0000121464003986 */ /* 0x0001e2000c101524 */
[----:B------:R-:W-:Y:S05]  /*5c80*/  @!P1 BRA `(.L_x_85) ;  /* 0x0000000000049947 */ /* 0x000fea0003800000 */
[----:B------:R0:W5:Y:S02]  /*5c90*/  LDG.E.LTC128B.U16 R149, desc[UR36][R12.64+0x10] ;  /* 0x000010240c957981 */ /* 0x000164000c1e1520 */
.L_x_85:
[----:B------:R-:W-:Y:S05]  /*5ca0*/  BSYNC B1 ;  /* 0x0000000000017941 */ /* 0x000fea0003800000 */
.L_x_84:
        /* <DEDUP_REMOVED lines=9> */
.L_x_87:
[----:B------:R-:W-:Y:S05]  /*5d40*/  BSYNC B1 ;  /* 0x0000000000017941 */ /* 0x000fea0003800000 */
.L_x_86:
[----:B0----5:R-:W-:Y:S01]  /*5d50*/  HADD2.F32 R7, -RZ, R149.H0_H0 ;  /* 0x20000095ff077230 */ /* 0x021fe20000004100 */
        /* <DEDUP_REMOVED lines=9> */
.L_x_89:
[----:B------:R-:W-:Y:S05]  /*5df0*/  BSYNC B1 ;  /* 0x0000000000017941 */ /* 0x000fea0003800000 */
.L_x_88:
        /* <DEDUP_REMOVED lines=10> */
.L_x_91:
[----:B------:R-:W-:Y:S05]  /*5ea0*/  BSYNC B1 ;  /* 0x0000000000017941 */ /* 0x000fea0003800000 */
.L_x_90:
        /* <DEDUP_REMOVED lines=9> */
.L_x_93:
[----:B------:R-:W-:Y:S05]  /*5f40*/  BSYNC B1 ;  /* 0x0000000000017941 */ /* 0x000fea0003800000 */
.L_x_92:
        /* <DEDUP_REMOVED lines=9> */
.L_x_95:
[----:B------:R-:W-:Y:S05]  /*5fe0*/  BSYNC B1 ;  /* 0x0000000000017941 */ /* 0x000fea0003800000 */
.L_x_94:
        /* <DEDUP_REMOVED lines=10> */
.L_x_97:
[----:B------:R-:W-:Y:S05]  /*6090*/  BSYNC B1 ;  /* 0x0000000000017941 */ /* 0x000fea0003800000 */
.L_x_96:
        /* <DEDUP_REMOVED lines=10> */
.L_x_99:
[----:B------:R-:W-:Y:S05]  /*6140*/  BSYNC B1 ;  /* 0x0000000000017941 */ /* 0x000fea0003800000 */
.L_x_98:
        /* <DEDUP_REMOVED lines=9> */
.L_x_101:
[----:B------:R-:W-:Y:S05]  /*61e0*/  BSYNC B1 ;  /* 0x0000000000017941 */ /* 0x000fea0003800000 */
.L_x_100:
        /* <DEDUP_REMOVED lines=9> */
.L_x_103:
[----:B------:R-:W-:Y:S05]  /*6280*/  BSYNC B1 ;  /* 0x0000000000017941 */ /* 0x000fea0003800000 */
.L_x_102:
        /* <DEDUP_REMOVED lines=9> */
.L_x_105:
[----:B------:R-:W-:Y:S05]  /*6320*/  BSYNC B1 ;  /* 0x0000000000017941 */ /* 0x000fea0003800000 */
.L_x_104:
        /* <DEDUP_REMOVED lines=9> */
.L_x_107:
[----:B------:R-:W-:Y:S05]  /*63c0*/  BSYNC B1 ;  /* 0x0000000000017941 */ /* 0x000fea0003800000 */
.L_x_106:
        /* <DEDUP_REMOVED lines=9> */
.L_x_109:
[----:B------:R-:W-:Y:S05]  /*6460*/  BSYNC B1 ;  /* 0x0000000000017941 */ /* 0x000fea0003800000 */
.L_x_108:
        /* <DEDUP_REMOVED lines=9> */
.L_x_111:
[----:B------:R-:W-:Y:S05]  /*6500*/  BSYNC B1 ;  /* 0x0000000000017941 */ /* 0x000fea0003800000 */
.L_x_110:
        /* <DEDUP_REMOVED lines=9> */
.L_x_113:
[----:B------:R-:W-:Y:S05]  /*65a0*/  BSYNC B1 ;  /* 0x0000000000017941 */ /* 0x000fea0003800000 */
.L_x_112:
        /* <DEDUP_REMOVED lines=9> */
.L_x_115:
[----:B------:R-:W-:Y:S05]  /*6640*/  BSYNC B1 ;  /* 0x0000000000017941 */ /* 0x000fea0003800000 */
.L_x_114:
        /* <DEDUP_REMOVED lines=9> */
.L_x_117:
[----:B------:R-:W-:Y:S05]  /*66e0*/  BSYNC B1 ;  /* 0x0000000000017941 */ /* 0x000fea0003800000 */
.L_x_116:
        /* <DEDUP_REMOVED lines=9> */
.L_x_119:
[----:B------:R-:W-:Y:S05]  /*6780*/  BSYNC B1 ;  /* 0x0000000000017941 */ /* 0x000fea0003800000 */
.L_x_118:
[----:B0----5:R-:W-:Y:S01]  /*6790*/  HADD2.F32 R7, -RZ, R149.H0_H0 ;  /* 0x20000095ff077230 */ /* 0x021fe20000004100 */
[----:B------:R-:W-:-:S04]  /*67a0*/  ISETP.GT.AND P5, PT, R3, 0x100, P3 ;  /* 0x000001000300780c */ /* 0x000fc80001fa4270 */
[----:B------:R-:W-:-:S04]  /*67b0*/  FMUL R10, R7, R122 ;  /* 0x0000007a070a7220 */ /* 0x000fc80000400000 */
[----:B------:R-:W-:-:S05]  /*67c0*/  FFMA R10, R79, R121, R10 ;  /* 0x000000794f0a7223 */ /* 0x000fca000000000a */
[----:B------:R-:W-:-:S05]  /*67d0*/  F2FP.F16.F32.PACK_AB R10, RZ, R10 ;  /* 0x0000000aff0a723e */ /* 0x000fca00000000ff */
[----:B------:R0:W-:Y:S04]  /*67e0*/  @P4 STG.E.U16 desc[UR36][R106.64+0x32], R10 ;  /* 0x0000320a6a004986 */ /* 0x0001e8000c101524 */
[----:B------:R-:W2:Y:S01]  /*67f0*/  @P5 LDG.E.LTC128B.U16 R149, desc[UR36][R108.64+0x20] ;  /* 0x000020246c955981 */ /* 0x000ea2000c1e1520 */
[C---:B------:R-:W-:Y:S01]  /*6800*/  IMAD.SHL.U32 R23, R4.reuse, 0x100, RZ ;  /* 0x0000010004177824 */ /* 0x040fe200078e00ff */
[----:B------:R-:W-:Y:S01]  /*6810*/  SHF.L.U64.HI R73, R4, 0x8, R5 ;  /* 0x0000000804497819 */ /* 0x000fe20000010205 */
[----:B------:R-:W-:Y:S03]  /*6820*/  BSSY B1, `(.L_x_120) ;  /* 0x000000b000017945 */ /* 0x000fe60003800000 */
[----:B------:R-:W-:-:S05]  /*6830*/  IADD3 R136, P4, R23, R136, RZ ;  /* 0x0000008817887210 */ /* 0x000fca0007f9e0ff */
[----:B------:R-:W-:Y:S01]  /*6840*/  IMAD.X R137, R73, 0x1, R105, P4 ;  /* 0x0000000149897824 */ /* 0x000fe200020e0669 */
[----:B------:R-:W-:Y:S01]  /*6850*/  ISETP.GT.AND P4, PT, R3, 0x100, P2 ;  /* 0x000001000300780c */ /* 0x000fe20001784270 */
[----:B--2---:R-:W-:-:S05]  /*6860*/  HADD2.F32 R7, -RZ, R149.H0_H0 ;  /* 0x20000095ff077230 */ /* 0x004fca0000004100 */
[----:B------:R-:W-:-:S04]  /*6870*/  FMUL R7, R7, R122 ;  /* 0x0000007a07077220 */ /* 0x000fc80000400000 */
[----:B------:R-:W-:-:S05]  /*6880*/  FFMA R7, R64, R121, R7 ;  /* 0x0000007940077223 */ /* 0x000fca0000000007 */
[----:B------:R-:W-:-:S05]  /*6890*/  F2FP.F16.F32.PACK_AB R7, RZ, R7 ;  /* 0x00000007ff07723e */ /* 0x000fca00000000ff */
[----:B------:R0:W-:Y:S01]  /*68a0*/  @P5 STG.E.U16 desc[UR36][R136.64+0x20], R7 ;  /* 0x0000200788005986 */ /* 0x0001e2000c101524 */
[----:B------:R-:W-:Y:S05]  /*68b0*/  @!P4 BRA `(.L_x_121) ;  /* 0x000000000004c947 */ /* 0x000fea0003800000 */
[----:B------:R2:W5:Y:S02]  /*68c0*/  LDG.E.LTC128B.U16 R149, desc[UR36][R108.64+0x22] ;  /* 0x000022246c957981 */ /* 0x000564000c1e1520 */
.L_x_121:
[----:B------:R-:W-:Y:S05]  /*68d0*/  BSYNC B1 ;  /* 0x0000000000017941 */ /* 0x000fea0003800000 */
.L_x_120:
[----:B-----5:R-:W-:Y:S01]  /*68e0*/  HADD2.F32 R5, -RZ, R149.H0_H0 ;  /* 0x20000095ff057230 */ /* 0x020fe20000004100 */
[----:B------:R-:W-:-:S04]  /*68f0*/  ISETP.GT.AND P5, PT, R3, 0x108, P3 ;  /* 0x000001080300780c */ /* 0x000fc80001fa4270 */
[----:B------:R-:W-:-:S04]  /*6900*/  FMUL R4, R5, R122 ;  /* 0x0000007a05047220 */ /* 0x000fc80000400000 */
[----:B------:R-:W-:-:S05]  /*6910*/  FFMA R4, R65, R121, R4 ;  /* 0x0000007941047223 */ /* 0x000fca0000000004 */
[----:B------:R-:W-:-:S04]  /*6920*/  F2FP.F16.F32.PACK_AB R4, RZ, R4 ;  /* 0x00000004ff04723e */ /* 0x000fc800000000ff */
[----:B0-----:R-:W-:-:S05]  /*6930*/  PRMT R7, R4, 0x7610, R7 ;  /* 0x0000761004077816 */ /* 0x001fca0000000007 */
[----:B------:R0:W-:Y:S04]  /*6940*/  @P4 STG.E.U16 desc[UR36][R136.64+0x22], R7 ;  /* 0x0000220788004986 */ /* 0x0001e8000c101524 */
[----:B------:R-:W3:Y:S01]  /*6950*/  @P5 LDG.E.LTC128B.U16 R149, desc[UR36][R96.64+0x20] ;  /* 0x0000202460955981 */ /* 0x000ee2000c1e1520 */
[----:B------:R-:W-:Y:S01]  /*6960*/  IADD3 R4, P4, R133, R136, RZ ;  /* 0x0000008885047210 */ /* 0x000fe20007f9e0ff */
[----:B---3--:R-:W-:-:S05]  /*6970*/  HADD2.F32 R5, -RZ, R149.H0_H0 ;  /* 0x20000095ff057230 */ /* 0x008fca0000004100 */
[----:B------:R-:W-:-:S04]  /*6980*/  FMUL R5, R5, R122 ;  /* 0x0000007a05057220 */ /* 0x000fc80000400000 */
[----:B------:R-:W-:Y:S01]  /*6990*/  FFMA R66, R66, R121, R5 ;  /* 0x0000007942427223 */ /* 0x000fe20000000005 */
[----:B------:R-:W-:Y:S01]  /*69a0*/  IMAD.X R5, R135, 0x1, R137, P4 ;  /* 0x0000000187057824 */ /* 0x000fe200020e0689 */
[----:B------:R-:W-:-:S03]  /*69b0*/  ISETP.GT.AND P4, PT, R3, 0x108, P2 ;  /* 0x000001080300780c */ /* 0x000fc60001784270 */
[----:B------:R-:W-:-:S05]  /*69c0*/  F2FP.F16.F32.PACK_AB R66, RZ, R66 ;  /* 0x00000042ff42723e */ /* 0x000fca00000000ff */
[----:B------:R3:W-:Y:S05]  /*69d0*/  @P5 STG.E.U16 desc[UR36][R4.64+0x20], R66 ;  /* 0x0000204204005986 */ /* 0x0007ea000c101524 */
[----:B------:R-:W0:Y:S01]  /*69e0*/  @P4 LDG.E.LTC128B.U16 R149, desc[UR36][R96.64+0x22] ;  /* 0x0000222460954981 */ /* 0x000e22000c1e1520 */
[----:B------:R-:W-:Y:S01]  /*69f0*/  IADD3 R10, P5, R136, R133, RZ ;  /* 0x00000085880a7210 */ /* 0x000fe20007fbe0ff */
[----:B------:R-:W-:Y:S04]  /*6a00*/  BSSY B1, `(.L_x_122) ;  /* 0x000000a000017945 */ /* 0x000fe80003800000 */
[----:B------:R-:W-:Y:S01]  /*6a10*/  IMAD.X R11, R137, 0x1, R135, P5 ;  /* 0x00000001890b7824 */ /* 0x000fe200028e0687 */
[----:B------:R-:W-:Y:S01]  /*6a20*/  ISETP.GT.AND P5, PT, R3, 0x100, P1 ;  /* 0x000001000300780c */ /* 0x000fe20000fa4270 */
[----:B0-----:R-:W-:-:S05]  /*6a30*/  HADD2.F32 R7, -RZ, R149.H0_H0 ;  /* 0x20000095ff077230 */ /* 0x001fca0000004100 */
[----:B------:R-:W-:-:S04]  /*6a40*/  FMUL R20, R7, R122 ;  /* 0x0000007a07147220 */ /* 0x000fc80000400000 */
[----:B------:R-:W-:-:S05]  /*6a50*/  FFMA R20, R67, R121, R20 ;  /* 0x0000007943147223 */ /* 0x000fca0000000014 */
[----:B------:R-:W-:-:S05]  /*6a60*/  F2FP.F16.F32.PACK_AB R20, RZ, R20 ;  /* 0x00000014ff14723e */ /* 0x000fca00000000ff */
[----:B------:R3:W-:Y:S01]  /*6a70*/  @P4 STG.E.U16 desc[UR36][R10.64+0x22], R20 ;  /* 0x000022140a004986 */ /* 0x0007e2000c101524 */
[----:B------:R-:W-:Y:S05]  /*6a80*/  @!P5 BRA `(.L_x_123) ;  /* 0x000000000004d947 */ /* 0x000fea0003800000 */
[----:B------:R0:W5:Y:S02]  /*6a90*/  LDG.E.LTC128B.U16 R149, desc[UR36][R108.64+0x30] ;  /* 0x000030246c957981 */ /* 0x000164000c1e1520 */
.L_x_123:
[----:B------:R-:W-:Y:S05]  /*6aa0*/  BSYNC B1 ;  /* 0x0000000000017941 */ /* 0x000fea0003800000 */
.L_x_122:
        /* <DEDUP_REMOVED lines=9> */
.L_x_125:
[----:B------:R-:W-:Y:S05]  /*6b40*/  BSYNC B1 ;  /* 0x0000000000017941 */ /* 0x000fea0003800000 */
.L_x_124:
[----:B0----5:R-:W-:Y:S01]  /*6b50*/  HADD2.F32 R7, -RZ, R149.H0_H0 ;  /* 0x20000095ff077230 */ /* 0x021fe20000004100 */
[----:B------:R-:W-:Y:S01]  /*6b60*/  ISETP.GT.AND P5, PT, R3, 0x108, P1 ;  /* 0x000001080300780c */ /* 0x000fe20000fa4270 */
[----:B------:R-:W-:Y:S03]  /*6b70*/  BSSY B1, `(.L_x_126) ;  /* 0x0000007000017945 */ /* 0x000fe60003800000 */
[----:B---3--:R-:W-:-:S04]  /*6b80*/  FMUL R10, R7, R122 ;  /* 0x0000007a070a7220 */ /* 0x008fc80000400000 */
[----:B------:R-:W-:-:S05]  /*6b90*/  FFMA R10, R69, R121, R10 ;  /* 0x00000079450a7223 */ /* 0x000fca000000000a */
[----:B------:R-:W-:-:S05]  /*6ba0*/  F2FP.F16.F32.PACK_AB R10, RZ, R10 ;  /* 0x0000000aff0a723e */ /* 0x000fca00000000ff */
[----:B------:R0:W-:Y:S01]  /*6bb0*/  @P4 STG.E.U16 desc[UR36][R136.64+0x32], R10 ;  /* 0x0000320a88004986 */ /* 0x0001e2000c101524 */
[----:B------:R-:W-:Y:S05]  /*6bc0*/  @!P5 BRA `(.L_x_127) ;  /* 0x000000000004d947 */ /* 0x000fea0003800000 */
[----:B------:R3:W5:Y:S02]  /*6bd0*/  LDG.E.LTC128B.U16 R149, desc[UR36][R96.64+0x30] ;  /* 0x0000302460957981 */ /* 0x000764000c1e1520 */
.L_x_127:
[----:B------:R-:W-:Y:S05]  /*6be0*/  BSYNC B1 ;  /* 0x0000000000017941 */ /* 0x000fea0003800000 */
.L_x_126:
        /* <DEDUP_REMOVED lines=9> */
.L_x_129:
[----:B------:R-:W-:Y:S05]  /*6c80*/  BSYNC B1 ;  /* 0x0000000000017941 */ /* 0x000fea0003800000 */
.L_x_128:
        /* <DEDUP_REMOVED lines=9> */
.L_x_131:
[----:B------:R-:W-:Y:S05]  /*6d20*/  BSYNC B1 ;  /* 0x0000000000017941 */ /* 0x000fea0003800000 */
.L_x_130:
[----:B-----5:R-:W-:Y:S01]  /*6d30*/  HADD2.F32 R7, -RZ, R149.H0_H0 ;  /* 0x20000095ff077230 */ /* 0x020fe20000004100 */
[----:B0-----:R-:W-:Y:S01]  /*6d40*/  IADD3 R10, P4, R23, R136, RZ ;  /* 0x00000088170a7210 */ /* 0x001fe20007f9e0ff */
[----:B------:R-:W-:Y:S03]  /*6d50*/  BSSY B1, `(.L_x_132) ;  /* 0x0000009000017945 */ /* 0x000fe60003800000 */
[----:B------:R-:W-:Y:S01]  /*6d60*/  FMUL R7, R7, R122 ;  /* 0x0000007a07077220 */ /* 0x000fe20000400000 */
[----:B------:R-:W-:Y:S01]  /*6d70*/  IMAD.X R11, R73, 0x1, R137, P4 ;  /* 0x00000001490b7824 */ /* 0x000fe200020e0689 */
[----:B------:R-:W-:Y:S02]  /*6d80*/  ISETP.GT.AND P4, PT, R3, 0x180, P2 ;  /* 0x000001800300780c */ /* 0x000fe40001784270 */
[----:B------:R-:W-:-:S05]  /*6d90*/  FFMA R7, R56, R121, R7 ;  /* 0x0000007938077223 */ /* 0x000fca0000000007 */
[----:B------:R-:W-:-:S05]  /*6da0*/  F2FP.F16.F32.PACK_AB R7, RZ, R7 ;  /* 0x00000007ff07723e */ /* 0x000fca00000000ff */
[----:B------:R0:W-:Y:S01]  /*6db0*/  @P5 STG.E.U16 desc[UR36][R10.64+0x20], R7 ;  /* 0x000020070a005986 */ /* 0x0001e2000c101524 */
[----:B------:R-:W-:Y:S05]  /*6dc0*/  @!P4 BRA `(.L_x_133) ;  /* 0x000000000004c947 */ /* 0x000fea0003800000 */
[----:B------:R0:W5:Y:S02]  /*6dd0*/  LDG.E.LTC128B.U16 R149, desc[UR36][R98.64+0x22] ;  /* 0x0000222462957981 */ /* 0x000164000c1e1520 */
.L_x_133:
[----:B------:R-:W-:Y:S05]  /*6de0*/  BSYNC B1 ;  /* 0x0000000000017941 */ /* 0x000fea0003800000 */
.L_x_132:
        /* <DEDUP_REMOVED lines=9> */
.L_x_135:
[----:B------:R-:W-:Y:S05]  /*6e80*/  BSYNC B1 ;  /* 0x0000000000017941 */ /* 0x000fea0003800000 */
.L_x_134:
[----:B-----5:R-:W-:Y:S01]  /*6e90*/  HADD2.F32 R7, -RZ, R149.H0_H0 ;  /* 0x20000095ff077230 */ /* 0x020fe20000004100 */
[----:B0-----:R-:W-:Y:S01]  /*6ea0*/  IADD3 R20, P4, R133, R10, RZ ;  /* 0x0000000a85147210 */ /* 0x001fe20007f9e0ff */
[----:B------:R-:W-:Y:S01]  /*6eb0*/  BSSY B1, `(.L_x_136) ;  /* 0x0000009000017945 */ /* 0x000fe20003800000 */
[----:B------:R-:W-:Y:S02]  /*6ec0*/  ISETP.GT.AND P2, PT, R3, 0x188, P2 ;  /* 0x000001880300780c */ /* 0x000fe40001744270 */
[----:B------:R-:W-:Y:S01]  /*6ed0*/  FMUL R7, R7, R122 ;  /* 0x0000007a07077220 */ /* 0x000fe20000400000 */
[----:B------:R-:W-:-:S03]  /*6ee0*/  IMAD.X R21, R135, 0x1, R11, P4 ;  /* 0x0000000187157824 */ /* 0x000fc600020e060b */
[----:B------:R-:W-:-:S05]  /*6ef0*/  FFMA R7, R58, R121, R7 ;  /* 0x000000793a077223 */ /* 0x000fca0000000007 */
[----:B------:R-:W-:-:S05]  /*6f00*/  F2FP.F16.F32.PACK_AB R7, RZ, R7 ;  /* 0x00000007ff07723e */ /* 0x000fca00000000ff */
[----:B------:R0:W-:Y:S01]  /*6f10*/  @P3 STG.E.U16 desc[UR36][R20.64+0x20], R7 ;  /* 0x0000200714003986 */ /* 0x0001e2000c101524 */
[----:B------:R-:W-:Y:S05]  /*6f20*/  @!P2 BRA `(.L_x_137) ;  /* 0x000000000004a947 */ /* 0x000fea0003800000 */
[----:B------:R0:W5:Y:S02]  /*6f30*/  LDG.E.LTC128B.U16 R149, desc[UR36][R12.64+0x22] ;  /* 0x000022240c957981 */ /* 0x000164000c1e1520 */
.L_x_137:
[----:B------:R-:W-:Y:S05]  /*6f40*/  BSYNC B1 ;  /* 0x0000000000017941 */ /* 0x000fea0003800000 */
.L_x_136:
[----:B0----5:R-:W-:Y:S01]  /*6f50*/  HADD2.F32 R7, -RZ, R149.H0_H0 ;  /* 0x20000095ff077230 */ /* 0x021fe20000004100 */
[----:B------:R-:W-:Y:S01]  /*6f60*/  ISETP.GT.AND P3, PT, R3, 0x180, P1 ;  /* 0x000001800300780c */ /* 0x000fe20000f64270 */
[----:B------:R-:W-:Y:S03]  /*6f70*/  BSSY B1, `(.L_x_138) ;  /* 0x0000009000017945 */ /* 0x000fe60003800000 */
[----:B------:R-:W-:-:S04]  /*6f80*/  FMUL R56, R7, R122 ;  /* 0x0000007a07387220 */ /* 0x000fc80000400000 */
[----:B------:R-:W-:Y:S01]  /*6f90*/  FFMA R59, R59, R121, R56 ;  /* 0x000000793b3b7223 */ /* 0x000fe20000000038 */
[----:B------:R-:W-:-:S04]  /*6fa0*/  IADD3 R56, P4, P5, R133, R136, R23 ;  /* 0x0000008885387210 */ /* 0x000fc80007d9e017 */
[----:B------:R-:W-:Y:S02]  /*6fb0*/  F2FP.F16.F32.PACK_AB R59, RZ, R59 ;  /* 0x0000003bff3b723e */ /* 0x000fe400000000ff */
[----:B------:R-:W-:-:S05]  /*6fc0*/  IADD3.X R57, R135, R137, R73, P4, P5 ;  /* 0x0000008987397210 */ /* 0x000fca00027ea449 */
[----:B------:R0:W-:Y:S01]  /*6fd0*/  @P2 STG.E.U16 desc[UR36][R56.64+0x22], R59 ;  /* 0x0000223b38002986 */ /* 0x0001e2000c101524 */
[----:B------:R-:W-:Y:S05]  /*6fe0*/  @!P3 BRA `(.L_x_139) ;  /* 0x000000000004b947 */ /* 0x000fea0003800000 */
[----:B------:R0:W5:Y:S02]  /*6ff0*/  LDG.E.LTC128B.U16 R149, desc[UR36][R98.64+0x30] ;  /* 0x0000302462957981 */ /* 0x000164000c1e1520 */
.L_x_139:
[----:B------:R-:W-:Y:S05]  /*7000*/  BSYNC B1 ;  /* 0x0000000000017941 */ /* 0x000fea0003800000 */
.L_x_138:
        /* <DEDUP_REMOVED lines=9> */
.L_x_141:
[----:B------:R-:W-:Y:S05]  /*70a0*/  BSYNC B1 ;  /* 0x0000000000017941 */ /* 0x000fea0003800000 */
.L_x_140:
        /* <DEDUP_REMOVED lines=9> */
.L_x_143:
[----:B------:R-:W-:Y:S05]  /*7140*/  BSYNC B1 ;  /* 0x0000000000017941 */ /* 0x000fea0003800000 */
.L_x_142:
        /* <DEDUP_REMOVED lines=9> */
.L_x_145:
[----:B------:R-:W-:Y:S05]  /*71e0*/  BSYNC B1 ;  /* 0x0000000000017941 */ /* 0x000fea0003800000 */
.L_x_144:
        /* <DEDUP_REMOVED lines=10> */
.L_x_147:
[----:B------:R-:W-:Y:S05]  /*7290*/  BSYNC B1 ;  /* 0x0000000000017941 */ /* 0x000fea0003800000 */
.L_x_146:
        /* <DEDUP_REMOVED lines=10> */
.L_x_149:
[----:B------:R-:W-:Y:S05]  /*7340*/  BSYNC B1 ;  /* 0x0000000000017941 */ /* 0x000fea0003800000 */
.L_x_148:
        /* <DEDUP_REMOVED lines=9> */
.L_x_151:
[----:B------:R-:W-:Y:S05]  /*73e0*/  BSYNC B1 ;  /* 0x0000000000017941 */ /* 0x000fea0003800000 */
.L_x_150:
        /* <DEDUP_REMOVED lines=9> */
.L_x_153:
[----:B------:R-:W-:Y:S05]  /*7480*/  BSYNC B1 ;  /* 0x0000000000017941 */ /* 0x000fea0003800000 */
.L_x_152:
        /* <DEDUP_REMOVED lines=10> */
.L_x_155:
[----:B------:R-:W-:Y:S05]  /*7530*/  BSYNC B1 ;  /* 0x0000000000017941 */ /* 0x000fea0003800000 */
.L_x_154:
        /* <DEDUP_REMOVED lines=10> */
.L_x_157:
[----:B------:R-:W-:Y:S05]  /*75e0*/  BSYNC B1 ;  /* 0x0000000000017941 */ /* 0x000fea0003800000 */
.L_x_156:
        /* <DEDUP_REMOVED lines=9> */
.L_x_159:
[----:B------:R-:W-:Y:S05]  /*7680*/  BSYNC B1 ;  /* 0x0000000000017941 */ /* 0x000fea0003800000 */
.L_x_158:
        /* <DEDUP_REMOVED lines=9> */
.L_x_161:
[----:B------:R-:W-:Y:S05]  /*7720*/  BSYNC B1 ;  /* 0x0000000000017941 */ /* 0x000fea0003800000 */
.L_x_160:
        /* <DEDUP_REMOVED lines=9> */
.L_x_163:
[----:B------:R-:W-:Y:S05]  /*77c0*/  BSYNC B1 ;  /* 0x0000000000017941 */ /* 0x000fea0003800000 */
.L_x_162:
        /* <DEDUP_REMOVED lines=9> */
.L_x_165:
[----:B------:R-:W-:Y:S05]  /*7860*/  BSYNC B1 ;  /* 0x0000000000017941 */ /* 0x000fea0003800000 */
.L_x_164:
        /* <DEDUP_REMOVED lines=9> */
.L_x_167:
[----:B------:R-:W-:Y:S05]  /*7900*/  BSYNC B1 ;  /* 0x0000000000017941 */ /* 0x000fea0003800000 */
.L_x_166:
        /* <DEDUP_REMOVED lines=9> */
.L_x_169:
[----:B------:R-:W-:Y:S05]  /*79a0*/  BSYNC B1 ;  /* 0x0000000000017941 */ /* 0x000fea0003800000 */
.L_x_168:
        /* <DEDUP_REMOVED lines=9> */
.L_x_171:
[----:B------:R-:W-:Y:S05]  /*7a40*/  BSYNC B1 ;  /* 0x0000000000017941 */ /* 0x000fea0003800000 */
.L_x_170:
        /* <DEDUP_REMOVED lines=9> */
.L_x_173:
[----:B------:R-:W-:Y:S05]  /*7ae0*/  BSYNC B1 ;  /* 0x0000000000017941 */ /* 0x000fea0003800000 */
.L_x_172:
        /* <DEDUP_REMOVED lines=9> */
.L_x_175:
[----:B------:R-:W-:Y:S05]  /*7b80*/  BSYNC B1 ;  /* 0x0000000000017941 */ /* 0x000fea0003800000 */
.L_x_174:
        /* <DEDUP_REMOVED lines=9> */
.L_x_177:
[----:B------:R-:W-:Y:S05]  /*7c20*/  BSYNC B1 ;  /* 0x0000000000017941 */ /* 0x000fea0003800000 */
.L_x_176:
        /* <DEDUP_REMOVED lines=9> */
.L_x_179:
[----:B------:R-:W-:Y:S05]  /*7cc0*/  BSYNC B1 ;  /* 0x0000000000017941 */ /* 0x000fea0003800000 */
.L_x_178:
        /* <DEDUP_REMOVED lines=9> */
.L_x_181:
[----:B------:R-:W-:Y:S05]  /*7d60*/  BSYNC B1 ;  /* 0x0000000000017941 */ /* 0x000fea0003800000 */
.L_x_180:
        /* <DEDUP_REMOVED lines=9> */
.L_x_183:
[----:B------:R-:W-:Y:S05]  /*7e00*/  BSYNC B1 ;  /* 0x0000000000017941 */ /* 0x000fea0003800000 */
.L_x_182:
        /* <DEDUP_REMOVED lines=9> */
.L_x_185:
[----:B------:R-:W-:Y:S05]  /*7ea0*/  BSYNC B1 ;  /* 0x0000000000017941 */ /* 0x000fea0003800000 */
.L_x_184:
        /* <DEDUP_REMOVED lines=9> */
.L_x_187:
[----:B------:R-:W-:Y:S05]  /*7f40*/  BSYNC B1 ;  /* 0x0000000000017941 */ /* 0x000fea0003800000 */
.L_x_186:
        /* <DEDUP_REMOVED lines=9> */
.L_x_189:
[----:B------:R-:W-:Y:S05]  /*7fe0*/  BSYNC B1 ;  /* 0x0000000000017941 */ /* 0x000fea0003800000 */
.L_x_188:
        /* <DEDUP_REMOVED lines=9> */
.L_x_191:
[----:B------:R-:W-:Y:S05]  /*8080*/  BSYNC B1 ;  /* 0x0000000000017941 */ /* 0x000fea0003800000 */
.L_x_190:
        /* <DEDUP_REMOVED lines=9> */
.L_x_193:
[----:B------:R-:W-:Y:S05]  /*8120*/  BSYNC B1 ;  /* 0x0000000000017941 */ /* 0x000fea0003800000 */
.L_x_192:
        /* <DEDUP_REMOVED lines=9> */
.L_x_195:
[----:B------:R-:W-:Y:S05]  /*81c0*/  BSYNC B1 ;  /* 0x0000000000017941 */ /* 0x000fea0003800000 */
.L_x_194:
        /* <DEDUP_REMOVED lines=9> */
.L_x_197:
[----:B------:R-:W-:Y:S05]  /*8260*/  BSYNC B1 ;  /* 0x0000000000017941 */ /* 0x000fea0003800000 */
.L_x_196:
        /* <DEDUP_REMOVED lines=9> */
.L_x_199:
[----:B------:R-:W-:Y:S05]  /*8300*/  BSYNC B1 ;  /* 0x0000000000017941 */ /* 0x000fea0003800000 */
.L_x_198:
        /* <DEDUP_REMOVED lines=9> */
.L_x_201:
[----:B------:R-:W-:Y:S05]  /*83a0*/  BSYNC B1 ;  /* 0x0000000000017941 */ /* 0x000fea0003800000 */
.L_x_200:
        /* <DEDUP_REMOVED lines=9> */
.L_x_203:
[----:B------:R-:W-:Y:S05]  /*8440*/  BSYNC B1 ;  /* 0x0000000000017941 */ /* 0x000fea0003800000 */
.L_x_202:
        /* <DEDUP_REMOVED lines=9> */
.L_x_205:
[----:B------:R-:W-:Y:S05]  /*84e0*/  BSYNC B1 ;  /* 0x0000000000017941 */ /* 0x000fea0003800000 */
.L_x_204:
        /* <DEDUP_REMOVED lines=9> */
.L_x_207:
[----:B------:R-:W-:Y:S05]  /*8580*/  BSYNC B1 ;  /* 0x0000000000017941 */ /* 0x000fea0003800000 */
.L_x_206:
        /* <DEDUP_REMOVED lines=9> */
.L_x_209:
[----:B------:R-:W-:Y:S05]  /*8620*/  BSYNC B1 ;  /* 0x0000000000017941 */ /* 0x000fea0003800000 */
.L_x_208:
[----:B------:R-:W-:Y:S05]  /*8630*/  @!P0 BRA `(.L_x_210) ;  /* 0x0000001c00288947 */ /* 0x000fea0003800000 */
[----:B-----5:R-:W-:-:S05]  /*8640*/  HADD2.F32 R149, -RZ, R149.H0_H0 ;  /* 0x20000095ff957230 */ /* 0x020fca0000004100 */
[----:B0-----:R-:W-:-:S04]  /*8650*/  FMUL R4, R149, R122 ;  /* 0x0000007a95047220 */ /* 0x001fc80000400000 */
[----:B------:R-:W-:-:S05]  /*8660*/  FFMA R4, R31, R121, R4 ;  /* 0x000000791f047223 */ /* 0x000fca0000000004 */
[----:B------:R-:W-:-:S05]  /*8670*/  F2FP.F16.F32.PACK_AB R4, RZ, R4 ;  /* 0x00000004ff04723e */ /* 0x000fca00000000ff */
[----:B------:R0:W-:Y:S01]  /*8680*/  STG.E.U16 desc[UR36][R20.64+0x52], R4 ;  /* 0x0000520414007986 */ /* 0x0001e2000c101524 */
[----:B------:R-:W-:Y:S05]  /*8690*/  BRA `(.L_x_210) ;  /* 0x0000001c00107947 */ /* 0x000fea0003800000 */
.L_x_33:
[----:B------:R-:W-:Y:S01]  /*86a0*/  ULDC.64 UR4, c[0x0][0x5c0] ;  /* 0x0001700000047ab9 */ /* 0x000fe20000000a00 */
[-C--:B------:R-:W-:Y:S01]  /*86b0*/  FMUL R112, R112, R121.reuse ;  /* 0x0000007970707220 */ /* 0x080fe20000400000 */
[----:B------:R-:W-:Y:S01]  /*86c0*/  LEA R8, P2, R132, UR4, 0x1 ;  /* 0x0000000484087c11 */ /* 0x000fe2000f8408ff */
[----:B------:R-:W-:Y:S01]  /*86d0*/  IMAD.SHL.U32 R13, R4, 0x10, RZ ;  /* 0x00000010040d7824 */ /* 0x000fe200078e00ff */
[----:B------:R-:W-:Y:S01]  /*86e0*/  ISETP.GT.AND P3, PT, R6, 0x1, PT ;  /* 0x000000010600780c */ /* 0x000fe20003f64270 */
[-C--:B------:R-:W-:Y:S01]  /*86f0*/  FMUL R113, R113, R121.reuse ;  /* 0x0000007971717220 */ /* 0x080fe20000400000 */
[----:B------:R-:W-:Y:S01]  /*8700*/  F2FP.F16.F32.PACK_AB R112, RZ, R112 ;  /* 0x00000070ff70723e */ /* 0x000fe200000000ff */
[-C--:B------:R-:W-:Y:S01]  /*8710*/  FMUL R115, R115, R121.reuse ;  /* 0x0000007973737220 */ /* 0x080fe20000400000 */
[----:B------:R-:W-:Y:S01]  /*8720*/  LEA.HI.X R9, R132, UR5, R135, 0x1, P2 ;  /* 0x0000000584097c11 */ /* 0x000fe200090f0c87 */
[-C--:B------:R-:W-:Y:S01]  /*8730*/  FMUL R114, R114, R121.reuse ;  /* 0x0000007972727220 */ /* 0x080fe20000400000 */
[C---:B------:R-:W-:Y:S01]  /*8740*/  ISETP.GT.AND P2, PT, R3.reuse, RZ, P3 ;  /* 0x000000ff0300720c */ /* 0x040fe20001f44270 */
[-C--:B------:R-:W-:Y:S01]  /*8750*/  FMUL R116, R116, R121.reuse ;  /* 0x0000007974747220 */ /* 0x080fe20000400000 */
[C---:B------:R-:W-:Y:S01]  /*8760*/  ISETP.GT.AND P5, PT, R3.reuse, 0x8, P0 ;  /* 0x000000080300780c */ /* 0x040fe200007a4270 */
[----:B------:R-:W-:Y:S01]  /*8770*/  @P1 STG.E.U16 desc[UR36][R8.64], R112 ;  /* 0x0000007008001986 */ /* 0x000fe2000c101524 */
[----:B------:R-:W-:Y:S01]  /*8780*/  ISETP.GT.AND P1, PT, R3, 0x8, P3 ;  /* 0x000000080300780c */ /* 0x000fe20001f24270 */
[-C--:B------:R-:W-:Y:S01]  /*8790*/  FMUL R117, R117, R121.reuse ;  /* 0x0000007975757220 */ /* 0x080fe20000400000 */
[----:B------:R-:W-:Y:S01]  /*87a0*/  SHF.L.U64.HI R7, R4, 0x4, R5 ;  /* 0x0000000404077819 */ /* 0x000fe20000010205 */
[-C--:B------:R-:W-:Y:S01]  /*87b0*/  FMUL R118, R118, R121.reuse ;  /* 0x0000007976767220 */ /* 0x080fe20000400000 */
[----:B------:R-:W-:Y:S01]  /*87c0*/  IADD3 R10, P4, R13, R8, RZ ;  /* 0x000000080d0a7210 */ /* 0x000fe20007f9e0ff */
[----:B------:R-:W-:Y:S01]  /*87d0*/  FMUL R119, R119, R121 ;  /* 0x0000007977777220 */ /* 0x000fe20000400000 */
[----:B------:R-:W-:Y:S01]  /*87e0*/  F2FP.F16.F32.PACK_AB R113, RZ, R113 ;  /* 0x00000071ff71723e */ /* 0x000fe200000000ff */
[----:B------:R-:W-:Y:S01]  /*87f0*/  FMUL R104, R104, R121 ;  /* 0x0000007968687220 */ /* 0x000fe20000400000 */
[----:B------:R-:W-:Y:S01]  /*8800*/  F2FP.F16.F32.PACK_AB R115, RZ, R115 ;  /* 0x00000073ff73723e */ /* 0x000fe200000000ff */
[----:B------:R-:W-:Y:S01]  /*8810*/  IMAD.X R11, R7, 0x1, R9, P4 ;  /* 0x00000001070b7824 */ /* 0x000fe200020e0609 */
[----:B------:R-:W-:Y:S01]  /*8820*/  F2FP.F16.F32.PACK_AB R114, RZ, R114 ;  /* 0x00000072ff72723e */ /* 0x000fe200000000ff */
[----:B------:R-:W-:Y:S01]  /*8830*/  @P2 STG.E.U16 desc[UR36][R8.64+0x2], R113 ;  /* 0x0000027108002986 */ /* 0x000fe2000c101524 */
[C---:B------:R-:W-:Y:S01]  /*8840*/  ISETP.GT.AND P2, PT, R6.reuse, 0x8, PT ;  /* 0x000000080600780c */ /* 0x040fe20003f44270 */
[----:B------:R-:W-:Y:S01]  /*8850*/  IMAD R12, R5, 0xf0, RZ ;  /* 0x000000f0050c7824 */ /* 0x000fe200078e02ff */
[----:B------:R-:W-:Y:S01]  /*8860*/  F2FP.F16.F32.PACK_AB R116, RZ, R116 ;  /* 0x00000074ff74723e */ /* 0x000fe200000000ff */
[----:B------:R-:W-:Y:S01]  /*8870*/  @P1 STG.E.U16 desc[UR36][R10.64+0x2], R115 ;  /* 0x000002730a001986 */ /* 0x000fe2000c101524 */
[----:B------:R-:W-:Y:S01]  /*8880*/  ISETP.GT.AND P1, PT, R6, 0x9, PT ;  /* 0x000000090600780c */ /* 0x000fe20003f24270 */
[----:B------:R-:W-:Y:S01]  /*8890*/  IMAD.WIDE.U32 R20, R4, 0xf0, R10 ;  /* 0x000000f004147825 */ /* 0x000fe200078e000a */
[----:B------:R-:W-:Y:S01]  /*88a0*/  F2FP.F16.F32.PACK_AB R117, RZ, R117 ;  /* 0x00000075ff75723e */ /* 0x000fe200000000ff */
[----:B------:R-:W-:Y:S01]  /*88b0*/  @P5 STG.E.U16 desc[UR36][R10.64], R114 ;  /* 0x000000720a005986 */ /* 0x000fe2000c101524 */
[C---:B------:R-:W-:Y:S01]  /*88c0*/  ISETP.GT.AND P5, PT, R3.reuse, RZ, P2 ;  /* 0x000000ff0300720c */ /* 0x040fe200017a4270 */
[----:B------:R-:W-:Y:S01]  /*88d0*/  IMAD.IADD R21, R12, 0x1, R21 ;  /* 0x000000010c157824 */ /* 0x000fe200078e0215 */
[----:B------:R-:W-:Y:S01]  /*88e0*/  ISETP.GT.AND P4, PT, R3, RZ, P1 ;  /* 0x000000ff0300720c */ /* 0x000fe20000f84270 */
[-C--:B------:R-:W-:Y:S01]  /*88f0*/  FMUL R105, R105, R121.reuse ;  /* 0x0000007969697220 */ /* 0x080fe20000400000 */
[----:B------:R-:W-:Y:S01]  /*8900*/  F2FP.F16.F32.PACK_AB R118, RZ, R118 ;  /* 0x00000076ff76723e */ /* 0x000fe200000000ff */
[----:B------:R-:W-:Y:S01]  /*8910*/  FMUL R106, R106, R121 ;  /* 0x000000796a6a7220 */ /* 0x000fe20000400000 */
[----:B------:R-:W-:Y:S01]  /*8920*/  F2FP.F16.F32.PACK_AB R119, RZ, R119 ;  /* 0x00000077ff77723e */ /* 0x000fe200000000ff */
[-C--:B------:R-:W-:Y:S01]  /*8930*/  FMUL R107, R107, R121.reuse ;  /* 0x000000796b6b7220 */ /* 0x080fe20000400000 */
[----:B------:R-:W-:Y:S01]  /*8940*/  F2FP.F16.F32.PACK_AB R104, RZ, R104 ;  /* 0x00000068ff68723e */ /* 0x000fe200000000ff */
[----:B------:R-:W-:Y:S01]  /*8950*/  FMUL R108, R108, R121 ;  /* 0x000000796c6c7220 */ /* 0x000fe20000400000 */
[----:B------:R-:W-:Y:S01]  /*8960*/  F2FP.F16.F32.PACK_AB R105, RZ, R105 ;  /* 0x00000069ff69723e */ /* 0x000fe200000000ff */
[-C--:B------:R-:W-:Y:S01]  /*8970*/  FMUL R109, R109, R121.reuse ;  /* 0x000000796d6d7220 */ /* 0x080fe20000400000 */
[----:B------:R-:W-:Y:S01]  /*8980*/  PRMT R14, R104, 0x7610, R14 ;  /* 0x00007610680e7816 */ /* 0x000fe2000000000e */
[----:B------:R-:W-:Y:S01]  /*8990*/  @P5 STG.E.U16 desc[UR36][R8.64+0x10], R116 ;  /* 0x0000107408005986 */ /* 0x000fe2000c101524 */
[C---:B------:R-:W-:Y:S01]  /*89a0*/  ISETP.GT.AND P5, PT, R3.reuse, 0x8, P2 ;  /* 0x000000080300780c */ /* 0x040fe200017a4270 */
[-C--:B------:R-:W-:Y:S01]  /*89b0*/  FMUL R110, R110, R121.reuse ;  /* 0x000000796e6e7220 */ /* 0x080fe20000400000 */
[----:B------:R-:W-:Y:S01]  /*89c0*/  F2FP.F16.F32.PACK_AB R106, RZ, R106 ;  /* 0x0000006aff6a723e */ /* 0x000fe200000000ff */
[----:B------:R-:W-:Y:S01]  /*89d0*/  @P4 STG.E.U16 desc[UR36][R8.64+0x12], R117 ;  /* 0x0000127508004986 */ /* 0x000fe2000c101524 */
[----:B------:R-:W-:Y:S01]  /*89e0*/  ISETP.GT.AND P4, PT, R3, 0x8, P1 ;  /* 0x000000080300780c */ /* 0x000fe20000f84270 */
[----:B------:R-:W-:Y:S01]  /*89f0*/  FMUL R111, R111, R121 ;  /* 0x000000796f6f7220 */ /* 0x000fe20000400000 */
[----:B------:R-:W-:Y:S01]  /*8a00*/  F2FP.F16.F32.PACK_AB R107, RZ, R107 ;  /* 0x0000006bff6b723e */ /* 0x000fe200000000ff */
[-C--:B------:R-:W-:Y:S01]  /*8a10*/  FMUL R96, R96, R121.reuse ;  /* 0x0000007960607220 */ /* 0x080fe20000400000 */
[----:B------:R-:W-:Y:S01]  /*8a20*/  F2FP.F16.F32.PACK_AB R108, RZ, R108 ;  /* 0x0000006cff6c723e */ /* 0x000fe200000000ff */
[----:B------:R-:W-:Y:S01]  /*8a30*/  FMUL R97, R97, R121 ;  /* 0x0000007961617220 */ /* 0x000fe20000400000 */
[----:B------:R-:W-:Y:S01]  /*8a40*/  F2FP.F16.F32.PACK_AB R109, RZ, R109 ;  /* 0x0000006dff6d723e */ /* 0x000fe200000000ff */
[-C--:B------:R-:W-:Y:S01]  /*8a50*/  FMUL R98, R98, R121.reuse ;  /* 0x0000007962627220 */ /* 0x080fe20000400000 */
[----:B------:R-:W-:Y:S01]  /*8a60*/  F2FP.F16.F32.PACK_AB R110, RZ, R110 ;  /* 0x0000006eff6e723e */ /* 0x000fe200000000ff */
[----:B------:R-:W-:Y:S01]  /*8a70*/  @P5 STG.E.U16 desc[UR36][R10.64+0x10], R118 ;  /* 0x000010760a005986 */ /* 0x000fe2000c101524 */
[----:B------:R-:W-:Y:S01]  /*8a80*/  ISETP.GT.AND P5, PT, R3, 0x80, P0 ;  /* 0x000000800300780c */ /* 0x000fe200007a4270 */
[----:B------:R-:W-:Y:S01]  /*8a90*/  FMUL R99, R99, R121 ;  /* 0x0000007963637220 */ /* 0x000fe20000400000 */
[----:B------:R-:W-:Y:S01]  /*8aa0*/  F2FP.F16.F32.PACK_AB R111, RZ, R111 ;  /* 0x0000006fff6f723e */ /* 0x000fe200000000ff */
[----:B------:R-:W-:Y:S01]  /*8ab0*/  @P4 STG.E.U16 desc[UR36][R10.64+0x12], R119 ;  /* 0x000012770a004986 */ /* 0x000fe2000c101524 */
[----:B------:R-:W-:Y:S01]  /*8ac0*/  ISETP.GT.AND P4, PT, R3, 0x80, P3 ;  /* 0x000000800300780c */ /* 0x000fe20001f84270 */
        /* <DEDUP_REMOVED lines=8> */
[----:B------:R0:W-:Y:S01]  /*8b50*/  @P5 STG.E.U16 desc[UR36][R20.64], R14 ;  /* 0x0000000e14005986 */ /* 0x0001e2000c101524 */
[----:B------:R-:W-:Y:S01]  /*8b60*/  IADD3 R104, P5, R13, R20, RZ ;  /* 0x000000140d687210 */ /* 0x000fe20007fbe0ff */
[----:B------:R-:W-:Y:S01]  /*8b70*/  FMUL R90, R90, R121 ;  /* 0x000000795a5a7220 */ /* 0x000fe20000400000 */
[----:B------:R-:W-:Y:S01]  /*8b80*/  F2FP.F16.F32.PACK_AB R100, RZ, R100 ;  /* 0x00000064ff64723e */ /* 0x000fe200000000ff */
[--C-:B------:R-:W-:Y:S01]  /*8b90*/  @P4 IMAD.MOV.U32 R15, RZ, RZ, R21.reuse ;  /* 0x000000ffff0f4224 */ /* 0x100fe200078e0015 */
[----:B------:R-:W-:Y:S01]  /*8ba0*/  F2FP.F16.F32.PACK_AB R101, RZ, R101 ;  /* 0x00000065ff65723e */ /* 0x000fe200000000ff */
[-C--:B------:R-:W-:Y:S01]  /*8bb0*/  FMUL R91, R91, R121.reuse ;  /* 0x000000795b5b7220 */ /* 0x080fe20000400000 */
[----:B------:R-:W-:Y:S01]  /*8bc0*/  F2FP.F16.F32.PACK_AB R102, RZ, R102 ;  /* 0x00000066ff66723e */ /* 0x000fe200000000ff */
[----:B------:R-:W-:Y:S01]  /*8bd0*/  FMUL R92, R92, R121 ;  /* 0x000000795c5c7220 */ /* 0x000fe20000400000 */
[----:B------:R-:W-:Y:S01]  /*8be0*/  F2FP.F16.F32.PACK_AB R103, RZ, R103 ;  /* 0x00000067ff67723e */ /* 0x000fe200000000ff */
[-C--:B------:R-:W-:Y:S01]  /*8bf0*/  FMUL R93, R93, R121.reuse ;  /* 0x000000795d5d7220 */ /* 0x080fe20000400000 */
[-C--:B------:R-:W-:Y:S01]  /*8c00*/  FMUL R94, R94, R121.reuse ;  /* 0x000000795e5e7220 */ /* 0x080fe20000400000 */
[----:B0-----:R-:W-:Y:S01]  /*8c10*/  @P4 IMAD.MOV.U32 R14, RZ, RZ, R20 ;  /* 0x000000ffff0e4224 */ /* 0x001fe200078e0014 */
[----:B------:R-:W-:Y:S01]  /*8c20*/  F2FP.F16.F32.PACK_AB R92, RZ, R92 ;  /* 0x0000005cff5c723e */ /* 0x000fe200000000ff */
[----:B------:R-:W-:Y:S01]  /*8c30*/  FMUL R95, R95, R121 ;  /* 0x000000795f5f7220 */ /* 0x000fe20000400000 */
[----:B------:R-:W-:Y:S01]  /*8c40*/  F2FP.F16.F32.PACK_AB R93, RZ, R93 ;  /* 0x0000005dff5d723e */ /* 0x000fe200000000ff */
[-C--:B------:R-:W-:Y:S01]  /*8c50*/  FMUL R80, R80, R121.reuse ;  /* 0x0000007950507220 */ /* 0x080fe20000400000 */
[----:B------:R0:W-:Y:S01]  /*8c60*/  @P4 STG.E.U16 desc[UR36][R14.64+0x2], R105 ;  /* 0x000002690e004986 */ /* 0x0001e2000c101524 */
        /* <DEDUP_REMOVED lines=9> */
[----:B------:R-:W-:Y:S01]  /*8d00*/  FMUL R85, R85, R121 ;  /* 0x0000007955557220 */ /* 0x000fe20000400000 */
[----:B------:R-:W-:Y:S01]  /*8d10*/  F2FP.F16.F32.PACK_AB R83, RZ, R83 ;  /* 0x00000053ff53723e */ /* 0x000fe200000000ff */
[----:B0-----:R-:W-:Y:S01]  /*8d20*/  IMAD.X R105, R7, 0x1, R21, P5 ;  /* 0x0000000107697824 */ /* 0x001fe200028e0615 */
[----:B------:R-:W-:Y:S01]  /*8d30*/  ISETP.GT.AND P5, PT, R3, 0x88, P3 ;  /* 0x000000880300780c */ /* 0x000fe20001fa4270 */
[-C--:B------:R-:W-:Y:S01]  /*8d40*/  FMUL R86, R86, R121.reuse ;  /* 0x0000007956567220 */ /* 0x080fe20000400000 */
[----:B------:R-:W-:Y:S01]  /*8d50*/  F2FP.F16.F32.PACK_AB R82, RZ, R82 ;  /* 0x00000052ff52723e */ /* 0x000fe200000000ff */
[-C--:B------:R-:W-:Y:S01]  /*8d60*/  FMUL R87, R87, R121.reuse ;  /* 0x0000007957577220 */ /* 0x080fe20000400000 */
        /* <DEDUP_REMOVED lines=9> */
[----:B------:R-:W-:Y:S01]  /*8e00*/  @P5 IMAD.MOV.U32 R14, RZ, RZ, R104 ;  /* 0x000000ffff0e5224 */ /* 0x000fe200078e0068 */
[----:B------:R-:W-:Y:S01]  /*8e10*/  F2FP.F16.F32.PACK_AB R87, RZ, R87 ;  /* 0x00000057ff57723e */ /* 0x000fe200000000ff */
[----:B------:R-:W-:Y:S01]  /*8e20*/  @P5 IMAD.MOV.U32 R15, RZ, RZ, R105 ;  /* 0x000000ffff0f5224 */ /* 0x000fe200078e0069 */
[----:B------:R-:W-:Y:S01]  /*8e30*/  F2FP.F16.F32.PACK_AB R72, RZ, R72 ;  /* 0x00000048ff48723e */ /* 0x000fe200000000ff */
[----:B------:R-:W-:Y:S01]  /*8e40*/  FMUL R76, R76, R121 ;  /* 0x000000794c4c7220 */ /* 0x000fe20000400000 */
[----:B------:R-:W-:Y:S01]  /*8e50*/  F2FP.F16.F32.PACK_AB R73, RZ, R73 ;  /* 0x00000049ff49723e */ /* 0x000fe200000000ff */
[-C--:B------:R-:W-:Y:S01]  /*8e60*/  FMUL R77, R77, R121.reuse ;  /* 0x000000794d4d7220 */ /* 0x080fe20000400000 */
[----:B------:R0:W-:Y:S01]  /*8e70*/  @P5 STG.E.U16 desc[UR36][R14.64+0x2], R107 ;  /* 0x0000026b0e005986 */ /* 0x0001e2000c101524 */
        /* <DEDUP_REMOVED lines=11> */
[----:B0-----:R-:W-:-:S02]  /*8f30*/  IMAD.SHL.U32 R14, R4, 0x100, RZ ;  /* 0x00000100040e7824 */ /* 0x001fc400078e00ff */
[-C--:B------:R-:W-:Y:S01]  /*8f40*/  FMUL R15, R89, R121.reuse ;  /* 0x00000079590f7220 */ /* 0x080fe20000400000 */
[----:B------:R0:W-:Y:S01]  /*8f50*/  @P5 STG.E.U16 desc[UR36][R20.64+0x12], R109 ;  /* 0x0000126d14005986 */ /* 0x0001e2000c101524 */
[----:B------:R-:W-:Y:S01]  /*8f60*/  ISETP.GT.AND P5, PT, R3, 0x88, P1 ;  /* 0x000000880300780c */ /* 0x000fe20000fa4270 */
[-C--:B------:R-:W-:Y:S01]  /*8f70*/  FMUL R66, R66, R121.reuse ;  /* 0x0000007942427220 */ /* 0x080fe20000400000 */
[----:B------:R-:W-:Y:S01]  /*8f80*/  F2FP.F16.F32.PACK_AB R78, RZ, R78 ;  /* 0x0000004eff4e723e */ /* 0x000fe200000000ff */
[----:B------:R-:W-:Y:S01]  /*8f90*/  @P4 STG.E.U16 desc[UR36][R104.64+0x10], R110 ;  /* 0x0000106e68004986 */ /* 0x000fe2000c101524 */
[----:B------:R-:W-:Y:S01]  /*8fa0*/  IADD3 R106, P4, R14, R20, RZ ;  /* 0x000000140e6a7210 */ /* 0x000fe20007f9e0ff */
[----:B------:R-:W-:Y:S01]  /*8fb0*/  FMUL R67, R67, R121 ;  /* 0x0000007943437220 */ /* 0x000fe20000400000 */
[----:B------:R-:W-:Y:S01]  /*8fc0*/  F2FP.F16.F32.PACK_AB R15, RZ, R15 ;  /* 0x0000000fff0f723e */ /* 0x000fe200000000ff */
[----:B------:R-:W-:Y:S01]  /*8fd0*/  FMUL R68, R68, R121 ;  /* 0x0000007944447220 */ /* 0x000fe20000400000 */
[----:B------:R-:W-:Y:S01]  /*8fe0*/  F2FP.F16.F32.PACK_AB R79, RZ, R79 ;  /* 0x0000004fff4f723e */ /* 0x000fe200000000ff */
[-C--:B------:R-:W-:Y:S01]  /*8ff0*/  FMUL R69, R69, R121.reuse ;  /* 0x0000007945457220 */ /* 0x080fe20000400000 */
[----:B------:R-:W-:Y:S01]  /*9000*/  PRMT R23, R15, 0x7610, R23 ;  /* 0x000076100f177816 */ /* 0x000fe20000000017 */
[-C--:B------:R-:W-:Y:S01]  /*9010*/  FMUL R70, R70, R121.reuse ;  /* 0x0000007946467220 */ /* 0x080fe20000400000 */
[--C-:B0-----:R-:W-:Y:S01]  /*9020*/  SHF.L.U64.HI R20, R4, 0x8, R5.reuse ;  /* 0x0000000804147819 */ /* 0x101fe20000010205 */
[----:B------:R0:W-:Y:S01]  /*9030*/  @P5 STG.E.U16 desc[UR36][R104.64+0x12], R111 ;  /* 0x0000126f68005986 */ /* 0x0001e2000c101524 */
[----:B------:R-:W-:Y:S01]  /*9040*/  ISETP.GT.AND P5, PT, R3, 0x100, P0 ;  /* 0x000001000300780c */ /* 0x000fe200007a4270 */
[-C--:B------:R-:W-:Y:S01]  /*9050*/  FMUL R71, R71, R121.reuse ;  /* 0x0000007947477220 */ /* 0x080fe20000400000 */
[----:B------:R-:W-:Y:S01]  /*9060*/  PRMT R5, R96, 0x7610, R5 ;  /* 0x0000761060057816 */ /* 0x000fe20000000005 */
[----:B------:R-:W-:Y:S01]  /*9070*/  IMAD.X R107, R20, 0x1, R21, P4 ;  /* 0x00000001146b7824 */ /* 0x000fe200020e0615 */
        /* <DEDUP_REMOVED lines=9> */
[----:B------:R1:W-:Y:S01]  /*9110*/  @P5 STG.E.U16 desc[UR36][R106.64], R5 ;  /* 0x000000056a005986 */ /* 0x0003e2000c101524 */
[----:B------:R-:W-:Y:S01]  /*9120*/  IADD3 R96, P5, R13, R106, RZ ;  /* 0x0000006a0d607210 */ /* 0x000fe20007fbe0ff */
[----:B------:R-:W-:Y:S01]  /*9130*/  FMUL R61, R61, R121 ;  /* 0x000000793d3d7220 */ /* 0x000fe20000400000 */
[----:B------:R-:W-:Y:S01]  /*9140*/  F2FP.F16.F32.PACK_AB R68, RZ, R68 ;  /* 0x00000044ff44723e */ /* 0x000fe200000000ff */
[--C-:B0-----:R-:W-:Y:S01]  /*9150*/  @P4 IMAD.MOV.U32 R104, RZ, RZ, R106.reuse ;  /* 0x000000ffff684224 */ /* 0x101fe200078e006a */
[----:B------:R-:W-:Y:S01]  /*9160*/  F2FP.F16.F32.PACK_AB R69, RZ, R69 ;  /* 0x00000045ff45723e */ /* 0x000fe200000000ff */
[----:B------:R-:W-:Y:S01]  /*9170*/  @P4 IMAD.MOV.U32 R105, RZ, RZ, R107 ;  /* 0x000000ffff694224 */ /* 0x000fe200078e006b */
[----:B------:R-:W-:Y:S01]  /*9180*/  F2FP.F16.F32.PACK_AB R70, RZ, R70 ;  /* 0x00000046ff46723e */ /* 0x000fe200000000ff */
[----:B------:R-:W-:Y:S01]  /*9190*/  FMUL R60, R60, R121 ;  /* 0x000000793c3c7220 */ /* 0x000fe20000400000 */
[----:B------:R-:W-:Y:S01]  /*91a0*/  F2FP.F16.F32.PACK_AB R71, RZ, R71 ;  /* 0x00000047ff47723e */ /* 0x000fe200000000ff */
[-C--:B------:R-:W-:Y:S01]  /*91b0*/  FMUL R62, R62, R121.reuse ;  /* 0x000000793e3e7220 */ /* 0x080fe20000400000 */
[----:B------:R0:W-:Y:S01]  /*91c0*/  @P4 STG.E.U16 desc[UR36][R104.64+0x2], R97 ;  /* 0x0000026168004986 */ /* 0x0001e2000c101524 */
[----:B------:R-:W-:Y:S01]  /*91d0*/  ISETP.GT.AND P4, PT, R3, 0x108, P0 ;  /* 0x000001080300780c */ /* 0x000fe20000784270 */
[-C--:B-1----:R-:W-:Y:S01]  /*91e0*/  FMUL R5, R88, R121.reuse ;  /* 0x0000007958057220 */ /* 0x082fe20000400000 */
[----:B------:R-:W-:Y:S01]  /*91f0*/  F2FP.F16.F32.PACK_AB R56, RZ, R56 ;  /* 0x00000038ff38723e */ /* 0x000fe200000000ff */
[----:B------:R-:W-:Y:S01]  /*9200*/  FMUL R63, R63, R121 ;  /* 0x000000793f3f7220 */ /* 0x000fe20000400000 */
[----:B------:R-:W-:Y:S01]  /*9210*/  F2FP.F16.F32.PACK_AB R57, RZ, R57 ;  /* 0x00000039ff39723e */ /* 0x000fe200000000ff */
[----:B------:R-:W-:Y:S01]  /*9220*/  FMUL R48, R48, R121 ;  /* 0x0000007930307220 */ /* 0x000fe20000400000 */
[----:B------:R-:W-:Y:S01]  /*9230*/  F2FP.F16.F32.PACK_AB R5, RZ, R5 ;  /* 0x00000005ff05723e */ /* 0x000fe200000000ff */
[-C--:B------:R-:W-:Y:S01]  /*9240*/  FMUL R49, R49, R121.reuse ;  /* 0x0000007931317220 */ /* 0x080fe20000400000 */
[----:B------:R-:W-:Y:S01]  /*9250*/  F2FP.F16.F32.PACK_AB R58, RZ, R58 ;  /* 0x0000003aff3a723e */ /* 0x000fe200000000ff */
[-C--:B------:R-:W-:Y:S01]  /*9260*/  FMUL R50, R50, R121.reuse ;  /* 0x0000007932327220 */ /* 0x080fe20000400000 */
[----:B------:R-:W-:Y:S01]  /*9270*/  PRMT R21, R5, 0x7610, R21 ;  /* 0x0000761005157816 */ /* 0x000fe20000000015 */
[--C-:B0-----:R-:W-:Y:S01]  /*9280*/  IMAD.X R97, R7, 0x1, R107.reuse, P5 ;  /* 0x0000000107617824 */ /* 0x101fe200028e066b */
[----:B------:R-:W-:Y:S01]  /*9290*/  ISETP.GT.AND P5, PT, R3, 0x108, P3 ;  /* 0x000001080300780c */ /* 0x000fe20001fa4270 */
[-C--:B------:R-:W-:Y:S01]  /*92a0*/  FMUL R51, R51, R121.reuse ;  /* 0x0000007933337220 */ /* 0x080fe20000400000 */
[----:B------:R-:W-:Y:S01]  /*92b0*/  F2FP.F16.F32.PACK_AB R5, RZ, R90 ;  /* 0x0000005aff05723e */ /* 0x000fe200000000ff */
[-C--:B------:R-:W-:Y:S01]  /*92c0*/  FMUL R52, R52, R121.reuse ;  /* 0x0000007934347220 */ /* 0x080fe20000400000 */
[----:B------:R0:W-:Y:S01]  /*92d0*/  @P4 STG.E.U16 desc[UR36][R96.64], R98 ;  /* 0x0000006260004986 */ /* 0x0001e2000c101524 */
[----:B------:R-:W-:Y:S01]  /*92e0*/  ISETP.GT.AND P4, PT, R3, 0x100, P2 ;  /* 0x000001000300780c */ /* 0x000fe20001784270 */
[----:B------:R-:W-:Y:S01]  /*92f0*/  FMUL R53, R53, R121 ;  /* 0x0000007935357220 */ /* 0x000fe20000400000 */
[----:B------:R-:W-:Y:S01]  /*9300*/  F2FP.F16.F32.PACK_AB R59, RZ, R59 ;  /* 0x0000003bff3b723e */ /* 0x000fe200000000ff */
[----:B------:R-:W-:Y:S01]  /*9310*/  FMUL R54, R54, R121 ;  /* 0x0000007936367220 */ /* 0x000fe20000400000 */
[----:B------:R-:W-:Y:S01]  /*9320*/  F2FP.F16.F32.PACK_AB R61, RZ, R61 ;  /* 0x0000003dff3d723e */ /* 0x000fe200000000ff */
[-C--:B------:R-:W-:Y:S01]  /*9330*/  FMUL R55, R55, R121.reuse ;  /* 0x0000007937377220 */ /* 0x080fe20000400000 */
[----:B------:R-:W-:Y:S01]  /*9340*/  F2FP.F16.F32.PACK_AB R60, RZ, R60 ;  /* 0x0000003cff3c723e */ /* 0x000fe200000000ff */
[-C--:B------:R-:W-:Y:S01]  /*9350*/  FMUL R40, R40, R121.reuse ;  /* 0x0000007928287220 */ /* 0x080fe20000400000 */
[----:B------:R1:W-:Y:S01]  /*9360*/  @P5 STG.E.U16 desc[UR36][R96.64+0x2], R99 ;  /* 0x0000026360005986 */ /* 0x0003e2000c101524 */
[----:B------:R-:W-:Y:S01]  /*9370*/  ISETP.GT.AND P5, PT, R3, 0x100, P1 ;  /* 0x000001000300780c */ /* 0x000fe20000fa4270 */
[-C--:B------:R-:W-:Y:S01]  /*9380*/  FMUL R41, R41, R121.reuse ;  /* 0x0000007929297220 */ /* 0x080fe20000400000 */
[----:B------:R-:W-:Y:S01]  /*9390*/  F2FP.F16.F32.PACK_AB R62, RZ, R62 ;  /* 0x0000003eff3e723e */ /* 0x000fe200000000ff */
[----:B------:R-:W-:Y:S01]  /*93a0*/  FMUL R42, R42, R121 ;  /* 0x000000792a2a7220 */ /* 0x000fe20000400000 */
[--C-:B0-----:R-:W-:Y:S01]  /*93b0*/  @P4 IMAD.MOV.U32 R98, RZ, RZ, R106.reuse ;  /* 0x000000ffff624224 */ /* 0x101fe200078e006a */
[----:B------:R-:W-:Y:S01]  /*93c0*/  F2FP.F16.F32.PACK_AB R63, RZ, R63 ;  /* 0x0000003fff3f723e */ /* 0x000fe200000000ff */
[-C--:B------:R-:W-:Y:S01]  /*93d0*/  FMUL R43, R43, R121.reuse ;  /* 0x000000792b2b7220 */ /* 0x080fe20000400000 */
[----:B------:R-:W-:Y:S01]  /*93e0*/  F2FP.F16.F32.PACK_AB R48, RZ, R48 ;  /* 0x00000030ff30723e */ /* 0x000fe200000000ff */
[----:B------:R-:W-:Y:S01]  /*93f0*/  FMUL R44, R44, R121 ;  /* 0x000000792c2c7220 */ /* 0x000fe20000400000 */
[----:B------:R-:W-:Y:S01]  /*9400*/  F2FP.F16.F32.PACK_AB R49, RZ, R49 ;  /* 0x00000031ff31723e */ /* 0x000fe200000000ff */
[-C--:B------:R-:W-:Y:S01]  /*9410*/  FMUL R45, R45, R121.reuse ;  /* 0x000000792d2d7220 */ /* 0x080fe20000400000 */
[--C-:B-1----:R-:W-:Y:S01]  /*9420*/  @P4 IMAD.MOV.U32 R99, RZ, RZ, R107.reuse ;  /* 0x000000ffff634224 */ /* 0x102fe200078e006b */
        /* <DEDUP_REMOVED lines=16> */
[----:B0-----:R-:W-:Y:S01]  /*9530*/  @P5 IMAD.MOV.U32 R98, RZ, RZ, R106 ;  /* 0x000000ffff625224 */ /* 0x001fe200078e006a */
[----:B------:R-:W-:Y:S01]  /*9540*/  F2FP.F16.F32.PACK_AB R41, RZ, R41 ;  /* 0x00000029ff29723e */ /* 0x000fe200000000ff */
[--C-:B------:R-:W-:Y:S01]  /*9550*/  @P5 IMAD.MOV.U32 R99, RZ, RZ, R107.reuse ;  /* 0x000000ffff635224 */ /* 0x100fe200078e006b */
[----:B------:R-:W-:Y:S01]  /*9560*/  F2FP.F16.F32.PACK_AB R42, RZ, R42 ;  /* 0x0000002aff2a723e */ /* 0x000fe200000000ff */
[----:B------:R-:W-:Y:S01]  /*9570*/  FMUL R37, R37, R121 ;  /* 0x0000007925257220 */ /* 0x000fe20000400000 */
[----:B------:R-:W-:Y:S01]  /*9580*/  F2FP.F16.F32.PACK_AB R43, RZ, R43 ;  /* 0x0000002bff2b723e */ /* 0x000fe200000000ff */
[-C--:B------:R-:W-:Y:S01]  /*9590*/  FMUL R38, R38, R121.reuse ;  /* 0x0000007926267220 */ /* 0x080fe20000400000 */
[----:B------:R-:W-:Y:S01]  /*95a0*/  @P5 STG.E.U16 desc[UR36][R98.64+0x12], R101 ;  /* 0x0000126562005986 */ /* 0x000fe2000c101524 */
[----:B------:R-:W-:Y:S01]  /*95b0*/  ISETP.GT.AND P5, PT, R3, 0x108, P1 ;  /* 0x000001080300780c */ /* 0x000fe20000fa4270 */
[-C--:B------:R-:W-:Y:S01]  /*95c0*/  FMUL R39, R39, R121.reuse ;  /* 0x0000007927277220 */ /* 0x080fe20000400000 */
[----:B------:R-:W-:Y:S01]  /*95d0*/  F2FP.F16.F32.PACK_AB R44, RZ, R44 ;  /* 0x0000002cff2c723e */ /* 0x000fe200000000ff */
[----:B------:R-:W-:Y:S01]  /*95e0*/  @P4 STG.E.U16 desc[UR36][R96.64+0x10], R102 ;  /* 0x0000106660004986 */ /* 0x000fe2000c101524 */
[----:B------:R-:W-:Y:S01]  /*95f0*/  IADD3 R88, P4, R14, R106, RZ ;  /* 0x0000006a0e587210 */ /* 0x000fe20007f9e0ff */
[----:B------:R-:W-:Y:S01]  /*9600*/  FMUL R24, R24, R121 ;  /* 0x0000007918187220 */ /* 0x000fe20000400000 */
[----:B------:R-:W-:Y:S01]  /*9610*/  F2FP.F16.F32.PACK_AB R45, RZ, R45 ;  /* 0x0000002dff2d723e */ /* 0x000fe200000000ff */
[-C--:B------:R-:W-:Y:S01]  /*9620*/  FMUL R25, R25, R121.reuse ;  /* 0x0000007919197220 */ /* 0x080fe20000400000 */
[----:B------:R-:W-:Y:S01]  /*9630*/  F2FP.F16.F32.PACK_AB R46, RZ, R46 ;  /* 0x0000002eff2e723e */ /* 0x000fe200000000ff */
[----:B------:R-:W-:Y:S01]  /*9640*/  IMAD.X R89, R20, 0x1, R107, P4 ;  /* 0x0000000114597824 */ /* 0x000fe200020e066b */
[C---:B------:R-:W-:Y:S01]  /*9650*/  ISETP.GT.AND P4, PT, R3.reuse, 0x180, P3 ;  /* 0x000001800300780c */ /* 0x040fe20001f84270 */
[-C--:B------:R-:W-:Y:S01]  /*9660*/  FMUL R26, R26, R121.reuse ;  /* 0x000000791a1a7220 */ /* 0x080fe20000400000 */
[C---:B------:R-:W-:Y:S01]  /*9670*/  ISETP.GT.AND P3, PT, R3.reuse, 0x188, P3 ;  /* 0x000001880300780c */ /* 0x040fe20001f64270 */
[----:B------:R-:W-:Y:S01]  /*9680*/  @P5 STG.E.U16 desc[UR36][R96.64+0x12], R103 ;  /* 0x0000126760005986 */ /* 0x000fe2000c101524 */
[----:B------:R-:W-:Y:S01]  /*9690*/  ISETP.GT.AND P5, PT, R3, 0x180, P0 ;  /* 0x000001800300780c */ /* 0x000fe200007a4270 */
[-C--:B------:R-:W-:Y:S01]  /*96a0*/  FMUL R27, R27, R121.reuse ;  /* 0x000000791b1b7220 */ /* 0x080fe20000400000 */
[----:B------:R-:W-:Y:S01]  /*96b0*/  ISETP.GT.AND P0, PT, R3, 0x188, P0 ;  /* 0x000001880300780c */ /* 0x000fe20000704270 */
[----:B------:R-:W-:Y:S01]  /*96c0*/  FMUL R28, R28, R121 ;  /* 0x000000791c1c7220 */ /* 0x000fe20000400000 */
[----:B------:R-:W-:Y:S01]  /*96d0*/  F2FP.F16.F32.PACK_AB R47, RZ, R47 ;  /* 0x0000002fff2f723e */ /* 0x000fe200000000ff */
[-C--:B------:R-:W-:Y:S01]  /*96e0*/  FMUL R29, R29, R121.reuse ;  /* 0x000000791d1d7220 */ /* 0x080fe20000400000 */
[----:B------:R-:W-:Y:S01]  /*96f0*/  F2FP.F16.F32.PACK_AB R32, RZ, R32 ;  /* 0x00000020ff20723e */ /* 0x000fe200000000ff */
[----:B------:R-:W-:Y:S01]  /*9700*/  FMUL R30, R30, R121 ;  /* 0x000000791e1e7220 */ /* 0x000fe20000400000 */
[----:B------:R-:W-:Y:S01]  /*9710*/  F2FP.F16.F32.PACK_AB R33, RZ, R33 ;  /* 0x00000021ff21723e */ /* 0x000fe200000000ff */
[----:B------:R-:W-:Y:S01]  /*9720*/  FMUL R31, R31, R121 ;  /* 0x000000791f1f7220 */ /* 0x000fe20000400000 */
[----:B------:R-:W-:-:S02]  /*9730*/  F2FP.F16.F32.PACK_AB R34, RZ, R34 ;  /* 0x00000022ff22723e */ /* 0x000fc400000000ff */
[----:B------:R-:W-:Y:S01]  /*9740*/  F2FP.F16.F32.PACK_AB R35, RZ, R35 ;  /* 0x00000023ff23723e */ /* 0x000fe200000000ff */
[----:B------:R-:W-:Y:S01]  /*9750*/  @P5 STG.E.U16 desc[UR36][R88.64], R21 ;  /* 0x0000001558005986 */ /* 0x000fe2000c101524 */
[----:B------:R-:W-:Y:S02]  /*9760*/  IADD3 R90, P5, R13, R88, RZ ;  /* 0x000000580d5a7210 */ /* 0x000fe40007fbe0ff */
[----:B------:R-:W-:Y:S01]  /*9770*/  F2FP.F16.F32.PACK_AB R36, RZ, R36 ;  /* 0x00000024ff24723e */ /* 0x000fe200000000ff */
[----:B------:R-:W-:Y:S01]  /*9780*/  @P4 STG.E.U16 desc[UR36][R88.64+0x2], R23 ;  /* 0x0000021758004986 */ /* 0x000fe2000c101524 */
[----:B------:R-:W-:Y:S01]  /*9790*/  ISETP.GT.AND P4, PT, R3, 0x180, P2 ;  /* 0x000001800300780c */ /* 0x000fe20001784270 */
[----:B------:R-:W-:Y:S01]  /*97a0*/  IMAD.X R91, R7, 0x1, R89, P5 ;  /* 0x00000001075b7824 */ /* 0x000fe200028e0659 */
[----:B------:R-:W-:Y:S02]  /*97b0*/  ISETP.GT.AND P2, PT, R3, 0x188, P2 ;  /* 0x000001880300780c */ /* 0x000fe40001744270 */
[----:B------:R-:W-:-:S02]  /*97c0*/  F2FP.F16.F32.PACK_AB R37, RZ, R37 ;  /* 0x00000025ff25723e */ /* 0x000fc400000000ff */
[----:B------:R0:W-:Y:S01]  /*97d0*/  @P0 STG.E.U16 desc[UR36][R90.64], R5 ;  /* 0x000000055a000986 */ /* 0x0001e2000c101524 */
[C---:B------:R-:W-:Y:S02]  /*97e0*/  ISETP.GT.AND P0, PT, R3.reuse, 0x180, P1 ;  /* 0x000001800300780c */ /* 0x040fe40000f04270 */
[C---:B------:R-:W-:Y:S01]  /*97f0*/  ISETP.GT.AND P1, PT, R3.reuse, 0x188, P1 ;  /* 0x000001880300780c */ /* 0x040fe20000f24270 */
[----:B------:R1:W-:Y:S01]  /*9800*/  @P3 STG.E.U16 desc[UR36][R90.64+0x2], R15 ;  /* 0x0000020f5a003986 */ /* 0x0003e2000c101524 */
[----:B------:R-:W-:Y:S02]  /*9810*/  ISETP.GT.AND P3, PT, R6, 0x11, PT ;  /* 0x000000110600780c */ /* 0x000fe40003f64270 */
[----:B------:R-:W-:Y:S01]  /*9820*/  F2FP.F16.F32.PACK_AB R38, RZ, R38 ;  /* 0x00000026ff26723e */ /* 0x000fe200000000ff */
[----:B------:R-:W-:Y:S01]  /*9830*/  @P4 STG.E.U16 desc[UR36][R88.64+0x10], R92 ;  /* 0x0000105c58004986 */ /* 0x000fe2000c101524 */
[----:B------:R-:W-:Y:S02]  /*9840*/  ISETP.GT.AND P4, PT, R3, RZ, P3 ;  /* 0x000000ff0300720c */ /* 0x000fe40001f84270 */
[----:B------:R-:W-:-:S02]  /*9850*/  F2FP.F16.F32.PACK_AB R39, RZ, R39 ;  /* 0x00000027ff27723e */ /* 0x000fc400000000ff */
[----:B0-----:R-:W-:Y:S01]  /*9860*/  PRMT R5, R74, 0x7610, R5 ;  /* 0x000076104a057816 */ /* 0x001fe20000000005 */
[----:B------:R0:W-:Y:S01]  /*9870*/  @P0 STG.E.U16 desc[UR36][R88.64+0x12], R93 ;  /* 0x0000125d58000986 */ /* 0x0001e2000c101524 */
[----:B------:R-:W-:Y:S02]  /*9880*/  F2FP.F16.F32.PACK_AB R24, RZ, R24 ;  /* 0x00000018ff18723e */ /* 0x000fe400000000ff */
[----:B-1----:R-:W-:Y:S02]  /*9890*/  PRMT R15, R66, 0x7610, R15 ;  /* 0x00007610420f7816 */ /* 0x002fe4000000000f */
[----:B------:R-:W-:Y:S02]  /*98a0*/  F2FP.F16.F32.PACK_AB R25, RZ, R25 ;  /* 0x00000019ff19723e */ /* 0x000fe400000000ff */
[----:B------:R-:W-:Y:S02]  /*98b0*/  F2FP.F16.F32.PACK_AB R26, RZ, R26 ;  /* 0x0000001aff1a723e */ /* 0x000fe400000000ff */
[----:B------:R-:W-:-:S02]  /*98c0*/  F2FP.F16.F32.PACK_AB R27, RZ, R27 ;  /* 0x0000001bff1b723e */ /* 0x000fc400000000ff */
[----:B------:R-:W-:Y:S01]  /*98d0*/  F2FP.F16.F32.PACK_AB R28, RZ, R28 ;  /* 0x0000001cff1c723e */ /* 0x000fe200000000ff */
[----:B0-----:R-:W-:Y:S01]  /*98e0*/  @P2 IMAD.MOV.U32 R88, RZ, RZ, R90 ;  /* 0x000000ffff582224 */ /* 0x001fe200078e005a */
[----:B------:R-:W-:Y:S01]  /*98f0*/  F2FP.F16.F32.PACK_AB R29, RZ, R29 ;  /* 0x0000001dff1d723e */ /* 0x000fe200000000ff */
[----:B------:R-:W-:Y:S01]  /*9900*/  @P2 IMAD.MOV.U32 R89, RZ, RZ, R91 ;  /* 0x000000ffff592224 */ /* 0x000fe200078e005b */
[----:B------:R-:W-:Y:S02]  /*9910*/  F2FP.F16.F32.PACK_AB R30, RZ, R30 ;  /* 0x0000001eff1e723e */ /* 0x000fe400000000ff */
[----:B------:R-:W-:Y:S02]  /*9920*/  F2FP.F16.F32.PACK_AB R31, RZ, R31 ;  /* 0x0000001fff1f723e */ /* 0x000fe400000000ff */
[----:B------:R-:W-:Y:S01]  /*9930*/  @P2 STG.E.U16 desc[UR36][R88.64+0x10], R94 ;  /* 0x0000105e58002986 */ /* 0x000fe2000c101524 */
[----:B------:R-:W-:-:S03]  /*9940*/  ISETP.GT.AND P2, PT, R6, 0x10, PT ;  /* 0x000000100600780c */ /* 0x000fc60003f44270 */
[----:B------:R-:W-:Y:S01]  /*9950*/  @P1 STG.E.U16 desc[UR36][R90.64+0x12], R95 ;  /* 0x0000125f5a001986 */ /* 0x000fe2000c101524 */
[C---:B------:R-:W-:Y:S02]  /*9960*/  ISETP.GT.AND P0, PT, R3.reuse, RZ, P2 ;  /* 0x000000ff0300720c */ /* 0x040fe40001704270 */
[C---:B------:R-:W-:Y:S01]  /*9970*/  ISETP.GT.AND P1, PT, R3.reuse, 0x8, P3 ;  /* 0x000000080300780c */ /* 0x040fe20001f24270 */
[----:B------:R-:W-:Y:S01]  /*9980*/  @P4 STG.E.U16 desc[UR36][R8.64+0x22], R81 ;  /* 0x0000225108004986 */ /* 0x000fe2000c101524 */
[----:B------:R-:W-:-:S09]  /*9990*/  ISETP.GT.AND P5, PT, R3, 0x8, P2 ;  /* 0x000000080300780c */ /* 0x000fd200017a4270 */
[----:B------:R0:W-:Y:S01]  /*99a0*/  @P0 STG.E.U16 desc[UR36][R8.64+0x20], R80 ;  /* 0x0000205008000986 */ /* 0x0001e2000c101524 */
[----:B------:R-:W-:-:S03]  /*99b0*/  ISETP.GT.AND P0, PT, R6, 0x18, PT ;  /* 0x000000180600780c */ /* 0x000fc60003f04270 */
[----:B------:R-:W-:Y:S01]  /*99c0*/  @P1 STG.E.U16 desc[UR36][R10.64+0x22], R83 ;  /* 0x000022530a001986 */ /* 0x000fe2000c101524 */
[----:B------:R-:W-:-:S03]  /*99d0*/  ISETP.GT.AND P1, PT, R6, 0x19, PT ;  /* 0x000000190600780c */ /* 0x000fc60003f24270 */
[----:B------:R-:W-:Y:S01]  /*99e0*/  @P5 STG.E.U16 desc[UR36][R10.64+0x20], R82 ;  /* 0x000020520a005986 */ /* 0x000fe2000c101524 */
[C---:B------:R-:W-:Y:S02]  /*99f0*/  ISETP.GT.AND P5, PT, R3.reuse, RZ, P0 ;  /* 0x000000ff0300720c */ /* 0x040fe400007a4270 */
[----:B------:R-:W-:Y:S01]  /*9a00*/  ISETP.GT.AND P4, PT, R3, RZ, P1 ;  /* 0x000000ff0300720c */ /* 0x000fe20000f84270 */
[----:B0-----:R-:W-:Y:S01]  /*9a10*/  IMAD.WIDE.U32 R80, R4, 0xf0, R10 ;  /* 0x000000f004507825 */ /* 0x001fe200078e000a */
[----:B------:R-:W-:-:S03]  /*9a20*/  PRMT R4, R72, 0x7610, R4 ;  /* 0x0000761048047816 */ /* 0x000fc60000000004 */
[----:B------:R-:W-:Y:S01]  /*9a30*/  IMAD.IADD R81, R12, 0x1, R81 ;  /* 0x000000010c517824 */ /* 0x000fe200078e0251 */
[----:B------:R-:W-:-:S05]  /*9a40*/  PRMT R12, R64, 0x7610, R12 ;  /* 0x00007610400c7816 */ /* 0x000fca000000000c */
[----:B------:R-:W-:Y:S01]  /*9a50*/  @P5 STG.E.U16 desc[UR36][R8.64+0x30], R84 ;  /* 0x0000305408005986 */ /* 0x000fe2000c101524 */
[----:B------:R-:W-:-:S03]  /*9a60*/  ISETP.GT.AND P5, PT, R3, 0x8, P0 ;  /* 0x000000080300780c */ /* 0x000fc600007a4270 */
[----:B------:R-:W-:Y:S01]  /*9a70*/  @P4 STG.E.U16 desc[UR36][R8.64+0x32], R85 ;  /* 0x0000325508004986 */ /* 0x000fe2000c101524 */
[----:B------:R-:W-:-:S09]  /*9a80*/  ISETP.GT.AND P4, PT, R3, 0x8, P1 ;  /* 0x000000080300780c */ /* 0x000fd20000f84270 */
[----:B------:R-:W-:Y:S01]  /*9a90*/  @P5 STG.E.U16 desc[UR36][R10.64+0x30], R86 ;  /* 0x000030560a005986 */ /* 0x000fe2000c101524 */
[----:B------:R-:W-:-:S03]  /*9aa0*/  ISETP.GT.AND P5, PT, R3, 0x80, P3 ;  /* 0x000000800300780c */ /* 0x000fc60001fa4270 */
[----:B------:R-:W-:Y:S01]  /*9ab0*/  @P4 STG.E.U16 desc[UR36][R10.64+0x32], R87 ;  /* 0x000032570a004986 */ /* 0x000fe2000c101524 */
[----:B------:R-:W-:-:S09]  /*9ac0*/  ISETP.GT.AND P4, PT, R3, 0x80, P2 ;  /* 0x000000800300780c */ /* 0x000fd20001784270 */
[----:B------:R0:W-:Y:S01]  /*9ad0*/  @P5 STG.E.U16 desc[UR36][R80.64+0x22], R73 ;  /* 0x0000224950005986 */ /* 0x0001e2000c101524 */
[----:B------:R-:W-:-:S03]  /*9ae0*/  IADD3 R72, P5, R13, R80, RZ ;  /* 0x000000500d487210 */ /* 0x000fc60007fbe0ff */
[----:B------:R1:W-:Y:S01]  /*9af0*/  @P4 STG.E.U16 desc[UR36][R80.64+0x20], R4 ;  /* 0x0000200450004986 */ /* 0x0003e2000c101524 */
[----:B------:R-:W-:Y:S01]  /*9b00*/  ISETP.GT.AND P4, PT, R3, 0x88, P2 ;  /* 0x000000880300780c */ /* 0x000fe20001784270 */
[----:B0-----:R-:W-:Y:S01]  /*9b10*/  IMAD.X R73, R7, 0x1, R81, P5 ;  /* 0x0000000107497824 */ /* 0x001fe200028e0651 */
[----:B------:R-:W-:-:S11]  /*9b20*/  ISETP.GT.AND P5, PT, R3, 0x88, P3 ;  /* 0x000000880300780c */ /* 0x000fd60001fa4270 */
[----:B------:R0:W-:Y:S01]  /*9b30*/  @P4 STG.E.U16 desc[UR36][R72.64+0x20], R5 ;  /* 0x0000200548004986 */ /* 0x0001e2000c101524 */
[----:B-1----:R-:W-:-:S03]  /*9b40*/  IADD3 R4, P4, R14, R80, RZ ;  /* 0x000000500e047210 */ /* 0x002fc60007f9e0ff */
[----:B------:R1:W-:Y:S02]  /*9b50*/  @P5 STG.E.U16 desc[UR36][R72.64+0x22], R75 ;  /* 0x0000224b48005986 */ /* 0x0003e4000c101524 */
[----:B0-----:R-:W-:Y:S01]  /*9b60*/  IMAD.X R5, R20, 0x1, R81, P4 ;  /* 0x0000000114057824 */ /* 0x001fe200020e0651 */
[----:B------:R-:W-:-:S04]  /*9b70*/  IADD3 R74, P4, P5, R13, R4, R14 ;  /* 0x000000040d4a7210 */ /* 0x000fc80007d9e00e */
[----:B-1----:R-:W-:Y:S02]  /*9b80*/  IADD3.X R75, R7, R5, R20, P4, P5 ;  /* 0x00000005074b7210 */ /* 0x002fe400027ea414 */
[C---:B------:R-:W-:Y:S02]  /*9b90*/  ISETP.GT.AND P4, PT, R3.reuse, 0x80, P0 ;  /* 0x000000800300780c */ /* 0x040fe40000784270 */
[----:B------:R-:W-:-:S11]  /*9ba0*/  ISETP.GT.AND P5, PT, R3, 0x80, P1 ;  /* 0x000000800300780c */ /* 0x000fd60000fa4270 */
        /* <DEDUP_REMOVED lines=9> */
[----:B------:R-:W-:-:S03]  /*9c40*/  ISETP.GT.AND P4, PT, R3, 0x108, P2 ;  /* 0x000001080300780c */ /* 0x000fc60001784270 */
[----:B------:R1:W-:Y:S01]  /*9c50*/  @P5 STG.E.U16 desc[UR36][R4.64+0x22], R65 ;  /* 0x0000224104005986 */ /* 0x0003e2000c101524 */
[----:B------:R-:W-:Y:S02]  /*9c60*/  IADD3 R64, P5, R13, R4, RZ ;  /* 0x000000040d407210 */ /* 0x000fe40007fbe0ff */
[----:B0-----:R-:W-:-:S03]  /*9c70*/  F2FP.F16.F32.PACK_AB R12, RZ, R67 ;  /* 0x00000043ff0c723e */ /* 0x001fc600000000ff */
[----:B-1----:R-:W-:Y:S01]  /*9c80*/  IMAD.X R65, R7, 0x1, R5, P5 ;  /* 0x0000000107417824 */ /* 0x002fe200028e0605 */
[----:B------:R-:W-:-:S04]  /*9c90*/  ISETP.GT.AND P5, PT, R3, 0x108, P3 ;  /* 0x000001080300780c */ /* 0x000fc80001fa4270 */
[----:B------:R0:W-:Y:S01]  /*9ca0*/  @P4 STG.E.U16 desc[UR36][R64.64+0x20], R15 ;  /* 0x0000200f40004986 */ /* 0x0001e2000c101524 */
[----:B------:R-:W-:-:S05]  /*9cb0*/  IADD3 R66, P4, R4, R13, RZ ;  /* 0x0000000d04427210 */ /* 0x000fca0007f9e0ff */
[----:B------:R-:W-:Y:S01]  /*9cc0*/  IMAD.X R67, R5, 0x1, R7, P4 ;  /* 0x0000000105437824 */ /* 0x000fe200020e0607 */
[----:B------:R-:W-:-:S04]  /*9cd0*/  ISETP.GT.AND P4, PT, R3, 0x100, P0 ;  /* 0x000001000300780c */ /* 0x000fc80000784270 */
[----:B------:R1:W-:Y:S01]  /*9ce0*/  @P5 STG.E.U16 desc[UR36][R66.64+0x22], R12 ;  /* 0x0000220c42005986 */ /* 0x0003e2000c101524 */
[----:B------:R-:W-:-:S08]  /*9cf0*/  ISETP.GT.AND P5, PT, R3, 0x100, P1 ;  /* 0x000001000300780c */ /* 0x000fd00000fa4270 */
[----:B------:R2:W-:Y:S01]  /*9d00*/  @P4 STG.E.U16 desc[UR36][R4.64+0x30], R68 ;  /* 0x0000304404004986 */ /* 0x0005e2000c101524 */
[----:B------:R-:W-:-:S04]  /*9d10*/  ISETP.GT.AND P4, PT, R3, 0x108, P0 ;  /* 0x000001080300780c */ /* 0x000fc80000784270 */
[----:B------:R2:W-:Y:S01]  /*9d20*/  @P5 STG.E.U16 desc[UR36][R4.64+0x32], R69 ;  /* 0x0000324504005986 */ /* 0x0005e2000c101524 */
[----:B------:R-:W-:-:S08]  /*9d30*/  ISETP.GT.AND P5, PT, R3, 0x108, P1 ;  /* 0x000001080300780c */ /* 0x000fd00000fa4270 */
[----:B------:R2:W-:Y:S01]  /*9d40*/  @P4 STG.E.U16 desc[UR36][R64.64+0x30], R70 ;  /* 0x0000304640004986 */ /* 0x0005e2000c101524 */
[C---:B------:R-:W-:Y:S02]  /*9d50*/  ISETP.GT.AND P4, PT, R3.reuse, 0x180, P2 ;  /* 0x000001800300780c */ /* 0x040fe40001784270 */
[----:B------:R-:W-:Y:S02]  /*9d60*/  ISETP.GT.AND P2, PT, R3, 0x188, P2 ;  /* 0x000001880300780c */ /* 0x000fe40001744270 */
[----:B------:R2:W-:Y:S01]  /*9d70*/  @P5 STG.E.U16 desc[UR36][R64.64+0x32], R71 ;  /* 0x0000324740005986 */ /* 0x0005e2000c101524 */
[----:B------:R-:W-:-:S05]  /*9d80*/  IADD3 R14, P5, R14, R4, RZ ;  /* 0x000000040e0e7210 */ /* 0x000fca0007fbe0ff */
[----:B0-----:R-:W-:Y:S01]  /*9d90*/  IMAD.X R15, R20, 0x1, R5, P5 ;  /* 0x00000001140f7824 */ /* 0x001fe200028e0605 */
[----:B-1----:R-:W-:-:S04]  /*9da0*/  IADD3 R12, P5, R13, R14, RZ ;  /* 0x0000000e0d0c7210 */ /* 0x002fc80007fbe0ff */
[----:B------:R2:W-:Y:S01]  /*9db0*/  @P4 STG.E.U16 desc[UR36][R14.64+0x20], R56 ;  /* 0x000020380e004986 */ /* 0x0005e2000c101524 */
[----:B------:R-:W-:Y:S01]  /*9dc0*/  ISETP.GT.AND P4, PT, R3, 0x180, P3 ;  /* 0x000001800300780c */ /* 0x000fe20001f84270 */
[----:B------:R-:W-:Y:S01]  /*9dd0*/  IMAD.X R13, R7, 0x1, R15, P5 ;  /* 0x00000001070d7824 */ /* 0x000fe200028e060f */
[----:B------:R-:W-:-:S11]  /*9de0*/  ISETP.GT.AND P3, PT, R3, 0x188, P3 ;  /* 0x000001880300780c */ /* 0x000fd60001f64270 */
[----:B------:R2:W-:Y:S01]  /*9df0*/  @P4 STG.E.U16 desc[UR36][R14.64+0x22], R57 ;  /* 0x000022390e004986 */ /* 0x0005e2000c101524 */
[C---:B------:R-:W-:Y:S02]  /*9e00*/  ISETP.GT.AND P4, PT, R3.reuse, 0x180, P0 ;  /* 0x000001800300780c */ /* 0x040fe40000784270 */
[C---:B------:R-:W-:Y:S01]  /*9e10*/  ISETP.GT.AND P0, PT, R3.reuse, 0x188, P0 ;  /* 0x000001880300780c */ /* 0x040fe20000704270 */
[----:B------:R2:W-:Y:S01]  /*9e20*/  @P2 STG.E.U16 desc[UR36][R12.64+0x20], R58 ;  /* 0x0000203a0c002986 */ /* 0x0005e2000c101524 */
[C---:B------:R-:W-:Y:S02]  /*9e30*/  ISETP.GT.AND P2, PT, R3.reuse, 0x180, P1 ;  /* 0x000001800300780c */ /* 0x040fe40000f44270 */
[----:B------:R-:W-:Y:S01]  /*9e40*/  ISETP.GT.AND P1, PT, R3, 0x188, P1 ;  /* 0x000001880300780c */ /* 0x000fe20000f24270 */
[----:B------:R2:W-:Y:S01]  /*9e50*/  @P3 STG.E.U16 desc[UR36][R74.64+0x22], R59 ;  /* 0x0000223b4a003986 */ /* 0x0005e2000c101524 */
[----:B------:R-:W-:-:S04]  /*9e60*/  ISETP.GT.AND P3, PT, R6, 0x21, PT ;  /* 0x000000210600780c */ /* 0x000fc80003f64270 */
[----:B------:R-:W-:Y:S01]  /*9e70*/  ISETP.GT.AND P5, PT, R3, 0x8, P3 ;  /* 0x000000080300780c */ /* 0x000fe20001fa4270 */
[----:B------:R2:W-:Y:S04]  /*9e80*/  @P4 STG.E.U16 desc[UR36][R14.64+0x30], R60 ;  /* 0x0000303c0e004986 */ /* 0x0005e8000c101524 */
[----:B------:R2:W-:Y:S01]  /*9e90*/  @P2 STG.E.U16 desc[UR36][R14.64+0x32], R61 ;  /* 0x0000323d0e002986 */ /* 0x0005e2000c101524 */
[----:B------:R-:W-:-:S03]  /*9ea0*/  ISETP.GT.AND P2, PT, R6, 0x20, PT ;  /* 0x000000200600780c */ /* 0x000fc60003f44270 */
[----:B------:R2:W-:Y:S01]  /*9eb0*/  @P0 STG.E.U16 desc[UR36][R12.64+0x30], R62 ;  /* 0x0000303e0c000986 */ /* 0x0005e2000c101524 */
[C---:B------:R-:W-:Y:S02]  /*9ec0*/  ISETP.GT.AND P0, PT, R3.reuse, RZ, P2 ;  /* 0x000000ff0300720c */ /* 0x040fe40001704270 */
[C---:B------:R-:W-:Y:S01]  /*9ed0*/  ISETP.GT.AND P4, PT, R3.reuse, 0x8, P2 ;  /* 0x000000080300780c */ /* 0x040fe20001784270 */
[----:B------:R2:W-:Y:S01]  /*9ee0*/  @P1 STG.E.U16 desc[UR36][R12.64+0x32], R63 ;  /* 0x0000323f0c001986 */ /* 0x0005e2000c101524 */
[----:B------:R-:W-:-:S09]  /*9ef0*/  ISETP.GT.AND P1, PT, R3, RZ, P3 ;  /* 0x000000ff0300720c */ /* 0x000fd20001f24270 */
[----:B------:R2:W-:Y:S01]  /*9f00*/  @P0 STG.E.U16 desc[UR36][R8.64+0x40], R48 ;  /* 0x0000403008000986 */ /* 0x0005e2000c101524 */
[----:B------:R-:W-:-:S03]  /*9f10*/  ISETP.GT.AND P0, PT, R6, 0x29, PT ;  /* 0x000000290600780c */ /* 0x000fc60003f04270 */
[----:B------:R2:W-:Y:S01]  /*9f20*/  @P1 STG.E.U16 desc[UR36][R8.64+0x42], R49 ;  /* 0x0000423108001986 */ /* 0x0005e2000c101524 */
[----:B------:R-:W-:-:S03]  /*9f30*/  ISETP.GT.AND P1, PT, R6, 0x28, PT ;  /* 0x000000280600780c */ /* 0x000fc60003f24270 */
[----:B------:R2:W-:Y:S01]  /*9f40*/  @P4 STG.E.U16 desc[UR36][R10.64+0x40], R50 ;  /* 0x000040320a004986 */ /* 0x0005e2000c101524 */
[----:B------:R-:W-:-:S03]  /*9f50*/  ISETP.GT.AND P4, PT, R3, RZ, P0 ;  /* 0x000000ff0300720c */ /* 0x000fc60000784270 */
[----:B------:R2:W-:Y:S01]  /*9f60*/  @P5 STG.E.U16 desc[UR36][R10.64+0x42], R51 ;  /* 0x000042330a005986 */ /* 0x0005e2000c101524 */
[----:B------:R-:W-:-:S09]  /*9f70*/  ISETP.GT.AND P5, PT, R3, RZ, P1 ;  /* 0x000000ff0300720c */ /* 0x000fd20000fa4270 */
[----:B------:R2:W-:Y:S01]  /*9f80*/  @P4 STG.E.U16 desc[UR36][R8.64+0x52], R53 ;  /* 0x0000523508004986 */ /* 0x0005e2000c101524 */
[----:B------:R-:W-:-:S03]  /*9f90*/  ISETP.GT.AND P4, PT, R3, 0x8, P0 ;  /* 0x000000080300780c */ /* 0x000fc60000784270 */
[----:B------:R2:W-:Y:S01]  /*9fa0*/  @P5 STG.E.U16 desc[UR36][R8.64+0x50], R52 ;  /* 0x0000503408005986 */ /* 0x0005e2000c101524 */
[----:B------:R-:W-:-:S09]  /*9fb0*/  ISETP.GT.AND P5, PT, R3, 0x8, P1 ;  /* 0x000000080300780c */ /* 0x000fd20000fa4270 */
        /* <DEDUP_REMOVED lines=33> */
[C---:B------:R-:W-:Y:S02]  /*a1d0*/  ISETP.GT.AND P4, PT, R3.reuse, 0x180, P2 ;  /* 0x000001800300780c */ /* 0x040fe40001784270 */
[C---:B------:R-:W-:Y:S01]  /*a1e0*/  ISETP.GT.AND P2, PT, R3.reuse, 0x188, P2 ;  /* 0x000001880300780c */ /* 0x040fe20001744270 */
[----:B------:R2:W-:Y:S01]  /*a1f0*/  @P5 STG.E.U16 desc[UR36][R64.64+0x50], R38 ;  /* 0x0000502640005986 */ /* 0x0005e2000c101524 */
[C---:B------:R-:W-:Y:S02]  /*a200*/  ISETP.GT.AND P5, PT, R3.reuse, 0x180, P3 ;  /* 0x000001800300780c */ /* 0x040fe40001fa4270 */
[----:B------:R-:W-:-:S07]  /*a210*/  ISETP.GT.AND P3, PT, R3, 0x188, P3 ;  /* 0x000001880300780c */ /* 0x000fce0001f64270 */
[----:B------:R2:W-:Y:S01]  /*a220*/  @P4 STG.E.U16 desc[UR36][R14.64+0x40], R24 ;  /* 0x000040180e004986 */ /* 0x0005e2000c101524 */
[C---:B------:R-:W-:Y:S02]  /*a230*/  ISETP.GT.AND P4, PT, R3.reuse, 0x180, P0 ;  /* 0x000001800300780c */ /* 0x040fe40000784270 */
[C---:B------:R-:W-:Y:S01]  /*a240*/  ISETP.GT.AND P0, PT, R3.reuse, 0x188, P0 ;  /* 0x000001880300780c */ /* 0x040fe20000704270 */
[----:B------:R2:W-:Y:S01]  /*a250*/  @P5 STG.E.U16 desc[UR36][R14.64+0x42], R25 ;  /* 0x000042190e005986 */ /* 0x0005e2000c101524 */
[C---:B------:R-:W-:Y:S02]  /*a260*/  ISETP.GT.AND P5, PT, R3.reuse, 0x180, P1 ;  /* 0x000001800300780c */ /* 0x040fe40000fa4270 */
[----:B------:R-:W-:Y:S01]  /*a270*/  ISETP.GT.AND P1, PT, R3, 0x188, P1 ;  /* 0x000001880300780c */ /* 0x000fe20000f24270 */
[----:B------:R2:W-:Y:S04]  /*a280*/  @P2 STG.E.U16 desc[UR36][R12.64+0x40], R26 ;  /* 0x0000401a0c002986 */ /* 0x0005e8000c101524 */
[----:B------:R2:W-:Y:S04]  /*a290*/  @P3 STG.E.U16 desc[UR36][R12.64+0x42], R27 ;  /* 0x0000421b0c003986 */ /* 0x0005e8000c101524 */
[----:B------:R2:W-:Y:S04]  /*a2a0*/  @P4 STG.E.U16 desc[UR36][R14.64+0x52], R29 ;  /* 0x0000521d0e004986 */ /* 0x0005e8000c101524 */
[----:B------:R2:W-:Y:S04]  /*a2b0*/  @P5 STG.E.U16 desc[UR36][R14.64+0x50], R28 ;  /* 0x0000501c0e005986 */ /* 0x0005e8000c101524 */
[----:B------:R2:W-:Y:S04]  /*a2c0*/  @P1 STG.E.U16 desc[UR36][R12.64+0x50], R30 ;  /* 0x0000501e0c001986 */ /* 0x0005e8000c101524 */
[----:B------:R2:W-:Y:S02]  /*a2d0*/  @P0 STG.E.U16 desc[UR36][R12.64+0x52], R31 ;  /* 0x0000521f0c000986 */ /* 0x0005e4000c101524 */
.L_x_210:
[----:B------:R-:W-:Y:S05]  /*a2e0*/  BSYNC B0 ;  /* 0x0000000000007941 */ /* 0x000fea0003800000 */
.L_x_32:
[----:B------:R-:W-:Y:S01]  /*a2f0*/  ULDC UR4, c[0x0][0xc] ;  /* 0x0000030000047ab9 */ /* 0x000fe20000000800 */
[----:B------:R-:W-:Y:S01]  /*a300*/  ULDC UR5, c[0x0][0x10] ;  /* 0x0000040000057ab9 */ /* 0x000fe20000000800 */
[----:B------:R-:W1:Y:S01]  /*a310*/  LDC R3, c[0x0][0x14] ;  /* 0x00000500ff037b82 */ /* 0x000e620000000800 */
[----:B------:R-:W-:Y:S01]  /*a320*/  UIMAD.WIDE.U32 UR4, UR4, UR5, URZ ;  /* 0x00000005040472a5 */ /* 0x000fe2000f8e003f */
[----:B------:R-:W-:Y:S02]  /*a330*/  IMAD.MOV.U32 R124, RZ, RZ, -0x1 ;  /* 0xffffffffff7c7424 */ /* 0x000fe400078e00ff */
[----:B------:R-:W-:-:S03]  /*a340*/  IMAD.MOV.U32 R23, RZ, RZ, -0x1 ;  /* 0xffffffffff177424 */ /* 0x000fc600078e00ff */
[----:B-1----:R-:W-:-:S04]  /*a350*/  IMAD.WIDE.U32 R16, R3, UR4, R16 ;  /* 0x0000000403107c25 */ /* 0x002fc8000f8e0010 */
[----:B------:R-:W-:Y:S01]  /*a360*/  IMAD R3, R3, UR5, RZ ;  /* 0x0000000503037c24 */ /* 0x000fe2000f8e02ff */
[----:B------:R-:W-:Y:S02]  /*a370*/  ULDC.64 UR4, c[0x0][0x650] ;  /* 0x0001940000047ab9 */ /* 0x000fe40000000a00 */
[----:B------:R-:W-:Y:S01]  /*a380*/  ISETP.GE.U32.AND P0, PT, R16, UR4, PT ;  /* 0x0000000410007c0c */ /* 0x000fe2000bf06070 */
[--C-:B------:R-:W-:Y:S01]  /*a390*/  IMAD.IADD R17, R17, 0x1, R3.reuse ;  /* 0x0000000111117824 */ /* 0x100fe200078e0203 */
[----:B------:R-:W-:-:S04]  /*a3a0*/  PRMT R3, RZ, 0x7610, R3 ;  /* 0x00007610ff037816 */ /* 0x000fc80000000003 */
[----:B------:R-:W-:-:S13]  /*a3b0*/  ISETP.GE.U32.AND.EX P0, PT, R17, UR5, PT, P0 ;  /* 0x0000000511007c0c */ /* 0x000fda000bf06100 */
[----:B------:R-:W-:Y:S05]  /*a3c0*/  @P0 BRA `(.L_x_211) ;  /* 0x0000000400640947 */ /* 0x000fea0003800000 */
[----:B0-2---:R-:W0:Y:S01]  /*a3d0*/  S2R R12, SR_CTAID.X ;  /* 0x00000000000c7919 */ /* 0x005e220000002500 */
[----:B------:R-:W1:Y:S01]  /*a3e0*/  LDC.64 R10, c[0x0][0x628] ;  /* 0x00018a00ff0a7b82 */ /* 0x000e620000000a00 */
[----:B------:R-:W-:Y:S01]  /*a3f0*/  ULDC UR4, c[0x0][0x150] ;  /* 0x0000540000047ab9 */ /* 0x000fe20000000800 */
[----:B------:R-:W-:Y:S01]  /*a400*/  IMAD.MOV.U32 R8, RZ, RZ, R16 ;  /* 0x000000ffff087224 */ /* 0x000fe200078e0010 */
[----:B------:R-:W2:Y:S01]  /*a410*/  S2R R24, SR_CTAID.Y ;  /* 0x0000000000187919 */ /* 0x000ea20000002600 */
[----:B------:R-:W-:-:S04]  /*a420*/  IMAD.MOV.U32 R9, RZ, RZ, R17 ;  /* 0x000000ffff097224 */ /* 0x000fc800078e0011 */
[----:B------:R-:W2:Y:S08]  /*a430*/  LDC R21, c[0x0][0x144] ;  /* 0x00005100ff157b82 */ /* 0x000eb00000000800 */
[----:B------:R-:W2:Y:S08]  /*a440*/  LDC R0, c[0x0][0x630] ;  /* 0x00018c00ff007b82 */ /* 0x000eb00000000800 */
[----:B------:R-:W2:Y:S01]  /*a450*/  LDC.64 R14, c[0x0][0x620] ;  /* 0x00018800ff0e7b82 */ /* 0x000ea20000000a00 */
[----:B-1----:R-:W-:-:S04]  /*a460*/  ISETP.NE.U32.AND P0, PT, R10, RZ, PT ;  /* 0x000000ff0a00720c */ /* 0x002fc80003f05070 */
[----:B------:R-:W-:Y:S02]  /*a470*/  ISETP.NE.AND.EX P0, PT, R11, RZ, PT, P0 ;  /* 0x000000ff0b00720c */ /* 0x000fe40003f05300 */
[----:B0-----:R-:W-:-:S05]  /*a480*/  I2FP.F32.U32 R3, R12 ;  /* 0x0000000c00037245 */ /* 0x001fca0000201000 */
[----:B------:R-:W-:-:S04]  /*a490*/  FMUL R3, R3, UR4 ;  /* 0x0000000403037c20 */ /* 0x000fc80008400000 */
[----:B------:R0:W1:Y:S02]  /*a4a0*/  F2I.U32.TRUNC.NTZ R20, R3 ;  /* 0x0000000300147305 */ /* 0x000064000020f000 */
[----:B------:R-:W-:Y:S05]  /*a4b0*/  @!P0 BRA `(.L_x_212) ;  /* 0x0000000000288947 */ /* 0x000fea0003800000 */
[----:B0-----:R-:W0:Y:S02]  /*a4c0*/  LDC R3, c[0x0][0x634] ;  /* 0x00018d00ff037b82 */ /* 0x001e240000000800 */
        /* <DEDUP_REMOVED lines=9> */
.L_x_212:
[----:B------:R-:W3:Y:S01]  /*a560*/  LDC.64 R28, c[0x0][0x640] ;  /* 0x00019000ff1c7b82 */ /* 0x000ee20000000a00 */
[-CC-:B--2---:R-:W-:Y:S01]  /*a570*/  SHF.R.U64 R23, R8, R0.reuse, R9.reuse ;  /* 0x0000000008177219 */ /* 0x184fe20000001209 */
[----:B-1----:R-:W-:Y:S01]  /*a580*/  IMAD.MOV R20, RZ, RZ, -R20 ;  /* 0x000000ffff147224 */ /* 0x002fe200078e0a14 */
[----:B------:R-:W-:Y:S01]  /*a590*/  SHF.R.U32.HI R0, RZ, R0, R9 ;  /* 0x00000000ff007219 */ /* 0x000fe20000011609 */
[----:B------:R-:W-:Y:S01]  /*a5a0*/  ULDC UR4, c[0x0][0x154] ;  /* 0x0000550000047ab9 */ /* 0x000fe20000000800 */
[----:B0-----:R-:W-:Y:S01]  /*a5b0*/  IADD3 R3, P0, RZ, -R23, RZ ;  /* 0x80000017ff037210 */ /* 0x001fe20007f1e0ff */
[----:B------:R-:W-:Y:S02]  /*a5c0*/  IMAD R21, R21, R20, R12 ;  /* 0x0000001415157224 */ /* 0x000fe400078e020c */
[----:B------:R-:W0:Y:S01]  /*a5d0*/  LDC R6, c[0x0][0x618] ;  /* 0x00018600ff067b82 */ /* 0x000e220000000800 */
[----:B------:R-:W-:Y:S02]  /*a5e0*/  IMAD.MOV.U32 R7, RZ, RZ, 0x1 ;  /* 0x00000001ff077424 */ /* 0x000fe400078e00ff */
[----:B------:R-:W-:-:S04]  /*a5f0*/  IMAD.X R5, RZ, RZ, ~R0, P0 ;  /* 0x000000ffff057224 */ /* 0x000fc800000e0e00 */
[-C--:B------:R-:W-:Y:S01]  /*a600*/  IMAD R0, R5, R14.reuse, RZ ;  /* 0x0000000e05007224 */ /* 0x080fe200078e02ff */
[----:B------:R-:W1:Y:S01]  /*a610*/  LDC R8, c[0x0][0x608] ;  /* 0x00018200ff087b82 */ /* 0x000e620000000800 */
[----:B------:R-:W-:-:S04]  /*a620*/  IMAD.WIDE.U32 R4, R3, R14, R16 ;  /* 0x0000000e03047225 */ /* 0x000fc800078e0010 */
[----:B------:R-:W-:Y:S01]  /*a630*/  IMAD R3, R3, R15, R0 ;  /* 0x0000000f03037224 */ /* 0x000fe200078e0200 */
[----:B------:R-:W-:Y:S02]  /*a640*/  I2FP.F32.U32 R0, R24 ;  /* 0x0000001800007245 */ /* 0x000fe40000201000 */
[----:B------:R-:W2:Y:S01]  /*a650*/  LDC R26, c[0x0][0x658] ;  /* 0x00019600ff1a7b82 */ /* 0x000ea20000000800 */
[----:B------:R-:W-:Y:S01]  /*a660*/  IMAD.IADD R3, R5, 0x1, R3 ;  /* 0x0000000105037824 */ /* 0x000fe200078e0203 */
[----:B---3--:R-:W-:Y:S01]  /*a670*/  ISETP.NE.U32.AND P0, PT, R28, RZ, PT ;  /* 0x000000ff1c00720c */ /* 0x008fe20003f05070 */
[----:B------:R-:W-:Y:S01]  /*a680*/  FMUL R0, R0, UR4 ;  /* 0x0000000400007c20 */ /* 0x000fe20008400000 */
[----:B------:R-:W-:Y:S02]  /*a690*/  IMAD.MOV.U32 R5, RZ, RZ, -0x1 ;  /* 0xffffffffff057424 */ /* 0x000fe400078e00ff */
[----:B------:R-:W-:Y:S01]  /*a6a0*/  ISETP.NE.AND.EX P0, PT, R29, RZ, PT, P0 ;  /* 0x000000ff1d00720c */ /* 0x000fe20003f05300 */
[----:B------:R3:W2:Y:S01]  /*a6b0*/  F2I.U32.TRUNC.NTZ R13, R0 ;  /* 0x00000000000d7305 */ /* 0x0006a2000020f000 */
[----:B------:R-:W3:Y:S01]  /*a6c0*/  LDC R15, c[0x0][0x148] ;  /* 0x00005200ff0f7b82 */ /* 0x000ee20000000800 */
[----:B0-----:R-:W-:-:S02]  /*a6d0*/  SHF.R.U64 R12, R4, R6, R3 ;  /* 0x00000006040c7219 */ /* 0x001fc40000001203 */
[----:B------:R-:W-:-:S05]  /*a6e0*/  SHF.R.U32.HI R3, RZ, R6, R3 ;  /* 0x00000006ff037219 */ /* 0x000fca0000011603 */
[----:B------:R-:W0:Y:S01]  /*a6f0*/  LDC R20, c[0x0][0x600] ;  /* 0x00018000ff147b82 */ /* 0x000e220000000800 */
[-CC-:B-1----:R-:W-:Y:S02]  /*a700*/  SHF.R.U64 R10, R12, R8.reuse, R3.reuse ;  /* 0x000000080c0a7219 */ /* 0x182fe40000001203 */
[----:B------:R-:W-:-:S05]  /*a710*/  SHF.R.U32.HI R3, RZ, R8, R3 ;  /* 0x00000008ff037219 */ /* 0x000fca0000011603 */
[----:B------:R-:W1:Y:S01]  /*a720*/  LDC R27, c[0x0][0x648] ;  /* 0x00019200ff1b7b82 */ /* 0x000e620000000800 */
[-C--:B--2---:R-:W-:Y:S02]  /*a730*/  SHF.L.U32 R4, R5, R26.reuse, RZ ;  /* 0x0000001a05047219 */ /* 0x084fe400000006ff */
[-CC-:B------:R-:W-:Y:S02]  /*a740*/  SHF.R.U64 R14, R10, R26.reuse, R3.reuse ;  /* 0x0000001a0a0e7219 */ /* 0x180fe40000001203 */
[----:B------:R-:W-:Y:S02]  /*a750*/  SHF.R.U32.HI R5, RZ, R26, R3 ;  /* 0x0000001aff057219 */ /* 0x000fe40000011603 */
[----:B------:R-:W-:Y:S01]  /*a760*/  LOP3.LUT R25, RZ, R4, RZ, 0x33, !PT ;  /* 0x00000004ff197212 */ /* 0x000fe200078e33ff */
[----:B------:R-:W2:Y:S01]  /*a770*/  LDC R30, c[0x0][0x638] ;  /* 0x00018e00ff1e7b82 */ /* 0x000ea20000000800 */
[----:B------:R-:W-:Y:S01]  /*a780*/  SHF.L.U32 R26, R7, R26, RZ ;  /* 0x0000001a071a7219 */ /* 0x000fe200000006ff */
[----:B------:R-:W-:-:S06]  /*a790*/  IMAD.MOV.U32 R4, RZ, RZ, R14 ;  /* 0x000000ffff047224 */ /* 0x000fcc00078e000e */
[----:B------:R-:W0:Y:S01]  /*a7a0*/  LDC R31, c[0x0][0x610] ;  /* 0x00018400ff1f7b82 */ /* 0x000e220000000800 */
        /* <DEDUP_REMOVED lines=11> */
.L_x_213:
[----:B------:R-:W-:Y:S01]  /*a860*/  ISETP.NE.AND P0, PT, R2, 0x1, PT ;  /* 0x000000010200780c */ /* 0x000fe20003f05270 */
[----:B0-----:R-:W-:Y:S01]  /*a870*/  VIADD R7, R20, 0xffffffff ;  /* 0xffffffff14077836 */ /* 0x001fe20000000000 */
[----:B-1-3--:R-:W-:Y:S01]  /*a880*/  SHF.R.U64 R0, R4, R27, R5 ;  /* 0x0000001b04007219 */ /* 0x00afe20000001205 */
[----:B------:R-:W-:Y:S01]  /*a890*/  IMAD.MOV R13, RZ, RZ, -R13 ;  /* 0x000000ffff0d7224 */ /* 0x000fe200078e0a0d */
[----:B------:R-:W-:Y:S01]  /*a8a0*/  LOP3.LUT R5, R10, R25, RZ, 0xc0, !PT ;  /* 0x000000190a057212 */ /* 0x000fe200078ec0ff */
[----:B------:R-:W-:Y:S01]  /*a8b0*/  IMAD.MOV.U32 R4, RZ, RZ, 0x1 ;  /* 0x00000001ff047424 */ /* 0x000fe200078e00ff */
[----:B------:R-:W-:Y:S01]  /*a8c0*/  LOP3.LUT R12, R12, R7, RZ, 0xc0, !PT ;  /* 0x000000070c0c7212 */ /* 0x000fe200078ec0ff */
[----:B------:R-:W-:Y:S02]  /*a8d0*/  IMAD.MOV R3, RZ, RZ, -R0 ;  /* 0x000000ffff037224 */ /* 0x000fe400078e0a00 */
[----:B------:R-:W-:Y:S02]  /*a8e0*/  IMAD R0, R26, R0, R5 ;  /* 0x000000001a007224 */ /* 0x000fe400078e0205 */
[----:B--2---:R-:W-:-:S02]  /*a8f0*/  IMAD R3, R3, R30, R14 ;  /* 0x0000001e03037224 */ /* 0x004fc400078e020e */
[----:B------:R-:W-:Y:S02]  /*a900*/  @P0 IMAD R21, R15, R13, R24 ;  /* 0x0000000d0f150224 */ /* 0x000fe400078e0218 */
[----:B------:R-:W-:Y:S01]  /*a910*/  IMAD R5, R3, R20, R12 ;  /* 0x0000001403057224 */ /* 0x000fe200078e020c */
[----:B------:R-:W-:Y:S01]  /*a920*/  PRMT R3, R4, 0x7610, R3 ;  /* 0x0000761004037816 */ /* 0x000fe20000000003 */
[----:B------:R-:W-:-:S05]  /*a930*/  IMAD R0, R0, R31, R21 ;  /* 0x0000001f00007224 */ /* 0x000fca00078e0215 */
[----:B------:R-:W-:Y:S02]  /*a940*/  SEL R124, R5, R0, !P0 ;  /* 0x00000000057c7207 */ /* 0x000fe40004000000 */
[----:B------:R-:W-:-:S07]  /*a950*/  SEL R0, R0, R5, !P0 ;  /* 0x0000000500007207 */ /* 0x000fce0004000000 */
.L_x_211:
[----:B------:R-:W-:Y:S01]  /*a960*/  LOP3.LUT P0, RZ, R3, 0xff, RZ, 0xc0, !PT ;  /* 0x000000ff03ff7812 */ /* 0x000fe2000780c0ff */
[----:B------:R-:W-:-:S12]  /*a970*/  IMAD.MOV.U32 R123, RZ, RZ, R0 ;  /* 0x000000ffff7b7224 */ /* 0x000fd800078e0000 */
[----:B------:R-:W-:Y:S05]  /*a980*/  @P0 BRA `(.L_x_214) ;  /* 0xffffff6800140947 */ /* 0x000fea000383ffff */
[----:B------:R-:W-:Y:S05]  /*a990*/  EXIT ;  /* 0x000000000000794d */ /* 0x000fea0003800000 */
.L_x_7:
[----:B0-----:R-:W-:Y:S01]  /*a9a0*/  ULDC.64 UR4, c[0x0][0x650] ;  /* 0x0001940000047ab9 */ /* 0x001fe20000000a00 */
        /* <DEDUP_REMOVED lines=25> */
.L_x_216:
[----:B------:R-:W0:Y:S01]  /*ab40*/  LDC.64 R28, c[0x0][0x640] ;  /* 0x00019000ff1c7b82 */ /* 0x000e220000000a00 */
[-CC-:B------:R-:W-:Y:S01]  /*ab50*/  SHF.R.U64 R22, R12, R6.reuse, R13.reuse ;  /* 0x000000060c167219 */ /* 0x180fe2000000120d */
[----:B------:R-:W-:Y:S01]  /*ab60*/  IMAD.MOV.U32 R30, RZ, RZ, 0x1 ;  /* 0x00000001ff1e7424 */ /* 0x000fe200078e00ff */
[----:B------:R-:W-:Y:S02]  /*ab70*/  SHF.R.U32.HI R6, RZ, R6, R13 ;  /* 0x00000006ff067219 */ /* 0x000fe4000001160d */
        /* <DEDUP_REMOVED lines=8> */
[----:B------:R-:W-:Y:S01]  /*ac00*/  IMAD.IADD R9, R9, 0x1, R11 ;  /* 0x0000000109097824 */ /* 0x000fe200078e020b */
[----:B0-----:R-:W-:-:S04]  /*ac10*/  ISETP.NE.U32.AND P0, PT, R28, RZ, PT ;  /* 0x000000ff1c00720c */ /* 0x001fc80003f05070 */
[----:B------:R-:W-:Y:S02]  /*ac20*/  ISETP.NE.AND.EX P0, PT, R29, RZ, PT, P0 ;  /* 0x000000ff1d00720c */ /* 0x000fe40003f05300 */
[----:B------:R-:W0:Y:S01]  /*ac30*/  LDC R20, c[0x0][0x600] ;  /* 0x00018000ff147b82 */ /* 0x000e220000000800 */
[-CC-:B-1----:R-:W-:Y:S01]  /*ac40*/  SHF.R.U64 R14, R8, R10.reuse, R9.reuse ;  /* 0x0000000a080e7219 */ /* 0x182fe20000001209 */
[----:B------:R-:W-:Y:S01]  /*ac50*/  IMAD.MOV.U32 R8, RZ, RZ, -0x1 ;  /* 0xffffffffff087424 */ /* 0x000fe200078e00ff */
[----:B------:R-:W-:-:S05]  /*ac60*/  SHF.R.U32.HI R9, RZ, R10, R9 ;  /* 0x0000000aff097219 */ /* 0x000fca0000011609 */
[----:B------:R-:W1:Y:S01]  /*ac70*/  LDC R24, c[0x0][0x648] ;  /* 0x00019200ff187b82 */ /* 0x000e620000000800 */
[-CC-:B--2---:R-:W-:Y:S02]  /*ac80*/  SHF.R.U64 R23, R14, R12.reuse, R9.reuse ;  /* 0x0000000c0e177219 */ /* 0x184fe40000001209 */
[----:B------:R-:W-:-:S05]  /*ac90*/  SHF.R.U32.HI R6, RZ, R12, R9 ;  /* 0x0000000cff067219 */ /* 0x000fca0000011609 */
[----:B------:R-:W2:Y:S01]  /*aca0*/  LDC R26, c[0x0][0x638] ;  /* 0x00018e00ff1a7b82 */ /* 0x000ea20000000800 */
[-C--:B---3--:R-:W-:Y:S02]  /*acb0*/  SHF.L.U32 R8, R8, R27.reuse, RZ ;  /* 0x0000001b08087219 */ /* 0x088fe400000006ff */
[-CC-:B------:R-:W-:Y:S02]  /*acc0*/  SHF.R.U64 R25, R23, R27.reuse, R6.reuse ;  /* 0x0000001b17197219 */ /* 0x180fe40000001206 */
[----:B------:R-:W-:Y:S02]  /*acd0*/  LOP3.LUT R32, RZ, R8, RZ, 0x33, !PT ;  /* 0x00000008ff207212 */ /* 0x000fe400078e33ff */
[----:B------:R-:W-:Y:S01]  /*ace0*/  SHF.R.U32.HI R9, RZ, R27, R6 ;  /* 0x0000001bff097219 */ /* 0x000fe20000011606 */
[----:B------:R-:W3:Y:S01]  /*acf0*/  LDC R31, c[0x0][0x610] ;  /* 0x00018400ff1f7b82 */ /* 0x000ee20000000800 */
[----:B------:R-:W-:Y:S01]  /*ad00*/  IMAD.MOV.U32 R8, RZ, RZ, R25 ;  /* 0x000000ffff087224 */ /* 0x000fe200078e0019 */
[----:B------:R-:W-:Y:S06]  /*ad10*/  @!P0 BRA `(.L_x_217) ;  /* 0x0000000000288947 */ /* 0x000fec0003800000 */
        /* <DEDUP_REMOVED lines=10> */
.L_x_217:
[----:B------:R-:W-:Y:S02]  /*adc0*/  ISETP.NE.AND P0, PT, R2, 0x1, PT ;  /* 0x000000010200780c */ /* 0x000fe40003f05270 */
[----:B-1----:R-:W-:Y:S01]  /*add0*/  SHF.R.U64 R6, R8, R24, R9 ;  /* 0x0000001808067219 */ /* 0x002fe20000001209 */
[----:B0-----:R-:W-:Y:S01]  /*ade0*/  VIADD R9, R20, 0xffffffff ;  /* 0xffffffff14097836 */ /* 0x001fe20000000000 */
[----:B------:R-:W-:Y:S02]  /*adf0*/  SHF.L.U32 R30, R30, R27, RZ ;  /* 0x0000001b1e1e7219 */ /* 0x000fe400000006ff */
[----:B------:R-:W-:Y:S01]  /*ae00*/  LOP3.LUT R5, R23, R32, RZ, 0xc0, !PT ;  /* 0x0000002017057212 */ /* 0x000fe200078ec0ff */
[----:B------:R-:W-:-:S04]  /*ae10*/  IMAD.MOV R8, RZ, RZ, -R6 ;  /* 0x000000ffff087224 */ /* 0x000fc800078e0a06 */
[----:B------:R-:W-:Y:S01]  /*ae20*/  IMAD R6, R30, R6, R5 ;  /* 0x000000061e067224 */ /* 0x000fe200078e0205 */
[----:B------:R-:W-:Y:S01]  /*ae30*/  LOP3.LUT R5, R14, R9, RZ, 0xc0, !PT ;  /* 0x000000090e057212 */ /* 0x000fe200078ec0ff */
[----:B------:R-:W-:Y:S02]  /*ae40*/  @P0 IMAD R3, R7, R21, R4 ;  /* 0x0000001507030224 */ /* 0x000fe400078e0204 */
[----:B--2---:R-:W-:Y:S02]  /*ae50*/  IMAD R4, R8, R26, R25 ;  /* 0x0000001a08047224 */ /* 0x004fe400078e0219 */
[----:B---3--:R-:W-:Y:S02]  /*ae60*/  IMAD R3, R6, R31, R3 ;  /* 0x0000001f06037224 */ /* 0x008fe400078e0203 */
[----:B------:R-:W-:Y:S02]  /*ae70*/  IMAD R4, R4, R20, R5 ;  /* 0x0000001404047224 */ /* 0x000fe400078e0205 */
[----:B------:R-:W-:-:S02]  /*ae80*/  IMAD.MOV.U32 R8, RZ, RZ, 0x1 ;  /* 0x00000001ff087424 */ /* 0x000fc400078e00ff */
[----:B------:R-:W-:Y:S01]  /*ae90*/  IMAD.MOV.U32 R6, RZ, RZ, R22 ;  /* 0x000000ffff067224 */ /* 0x000fe200078e0016 */
[----:B------:R-:W-:Y:S02]  /*aea0*/  SEL R20, R4, R3, !P0 ;  /* 0x0000000304147207 */ /* 0x000fe40004000000 */
[----:B------:R-:W-:-:S07]  /*aeb0*/  SEL R13, R3, R4, !P0 ;  /* 0x00000004030d7207 */ /* 0x000fce0004000000 */
.L_x_215:
[----:B------:R-:W-:-:S08]  /*aec0*/  NOP ;  /* 0x0000000000007918 */ /* 0x000fd00000000000 */
[----:B------:R-:W0:-:S00]  /*aed0*/  USETMAXREG.DEALLOC.CTAPOOL 0x28 ;  /* 0x00000028000079c8 */ /* 0x000e0000080e0500 */
[----:B0-----:R-:W-:-:S13]  /*aee0*/  ISETP.NE.AND P0, PT, R0, RZ, PT ;  /* 0x000000ff0000720c */ /* 0x001fda0003f05270 */
[----:B------:R-:W-:Y:S05]  /*aef0*/  @P0 EXIT ;  /* 0x000000000000094d */ /* 0x000fea0003800000 */
[----:B------:R-:W-:Y:S01]  /*af00*/  LOP3.LUT P0, RZ, R8, 0xff, RZ, 0xc0, !PT ;  /* 0x000000ff08ff7812 */ /* 0x000fe2000780c0ff */
[----:B------:R-:W-:Y:S02]  /*af10*/  IMAD.MOV.U32 R0, RZ, RZ, 0x1 ;  /* 0x00000001ff007424 */ /* 0x000fe400078e00ff */
[----:B------:R-:W-:-:S10]  /*af20*/  IMAD.MOV.U32 R3, RZ, RZ, RZ ;  /* 0x000000ffff037224 */ /* 0x000fd400078e00ff */
[----:B------:R-:W-:Y:S05]  /*af30*/  @!P0 BRA `(.L_x_218) ;  /* 0x0000000c003c8947 */ /* 0x000fea0003800000 */
[----:B------:R-:W0:Y:S01]  /*af40*/  LDC R0, c[0x0][0x28c] ;  /* 0x0000a300ff007b82 */ /* 0x000e220000000800 */
[----:B------:R-:W1:Y:S01]  /*af50*/  S2R R9, SR_CgaCtaId ;  /* 0x0000000000097919 */ /* 0x000e620000008800 */
[----:B------:R-:W-:Y:S01]  /*af60*/  ULDC UR5, c[0x0][0x600] ;  /* 0x0001800000057ab9 */ /* 0x000fe20000000800 */
[----:B------:R-:W-:Y:S01]  /*af70*/  ULDC UR4, c[0x0][0xc] ;  /* 0x0000030000047ab9 */ /* 0x000fe20000000800 */
[----:B------:R-:W-:Y:S01]  /*af80*/  UIADD3 UR16, UR5, -0x1, URZ ;  /* 0xffffffff05107890 */ /* 0x000fe2000fffe03f */
[----:B------:R-:W-:Y:S01]  /*af90*/  BSSY B0, `(.L_x_218) ;  /* 0x00000c9000007945 */ /* 0x000fe20003800000 */
[----:B------:R-:W-:Y:S01]  /*afa0*/  ULDC UR6, c[0x0][0x658] ;  /* 0x0001960000067ab9 */ /* 0x000fe20000000800 */
[----:B------:R-:W-:Y:S01]  /*afb0*/  ULDC UR5, c[0x0][0x10] ;  /* 0x0000040000057ab9 */ /* 0x000fe20000000800 */
[----:B------:R-:W-:Y:S01]  /*afc0*/  UMOV UR7, 0xffffffff ;  /* 0xffffffff00077882 */ /* 0x000fe20000000000 */
[----:B------:R-:W-:Y:S01]  /*afd0*/  UMOV UR8, 0x1 ;  /* 0x0000000100087882 */ /* 0x000fe20000000000 */
[----:B------:R-:W-:Y:S01]  /*afe0*/  UIMAD.WIDE.U32 UR4, UR4, UR5, URZ ;  /* 0x00000005040472a5 */ /* 0x000fe2000f8e003f */
[----:B------:R-:W-:Y:S01]  /*aff0*/  IMAD.MOV.U32 R11, RZ, RZ, 0x1 ;  /* 0x00000001ff0b7424 */ /* 0x000fe200078e00ff */
[----:B------:R-:W-:Y:S01]  /*b000*/  USHF.L.U32 UR7, UR7, UR6, URZ ;  /* 0x0000000607077299 */ /* 0x000fe2000800063f */
[----:B------:R-:W-:Y:S01]  /*b010*/  LOP3.LUT R8, R19, 0x2, RZ, 0xfc, !PT ;  /* 0x0000000213087812 */ /* 0x000fe200078efcff */
[----:B------:R-:W-:-:S02]  /*b020*/  USHF.L.U32 UR18, UR8, UR6, URZ ;  /* 0x0000000608127299 */ /* 0x000fc4000800063f */
[----:B------:R-:W-:Y:S01]  /*b030*/  ULOP3.LUT UR17, URZ, UR7, URZ, 0x33, !UPT ;  /* 0x000000073f117292 */ /* 0x000fe2000f8e333f */
[----:B------:R-:W-:Y:S01]  /*b040*/  ULDC UR6, c[0x0][0x14] ;  /* 0x0000050000067ab9 */ /* 0x000fe20000000800 */
[----:B------:R-:W-:Y:S01]  /*b050*/  ULDC.64 UR22, c[0x0][0x198] ;  /* 0x0000660000167ab9 */ /* 0x000fe20000000a00 */
[----:B------:R-:W-:Y:S02]  /*b060*/  UIMAD.WIDE.U32 UR20, UR4, UR6, URZ ;  /* 0x00000006041472a5 */ /* 0x000fe4000f8e003f */
[----:B------:R-:W-:Y:S01]  /*b070*/  UIMAD UR13, UR5, UR6, URZ ;  /* 0x00000006050d72a4 */ /* 0x000fe2000f8e023f */
[----:B0-----:R-:W-:-:S03]  /*b080*/  VIADD R0, R0, 0x3f ;  /* 0x0000003f00007836 */ /* 0x001fc60000000000 */
[----:B------:R-:W-:Y:S02]  /*b090*/  UIADD3 UR13, UR21, UR13, URZ ;  /* 0x0000000d150d7290 */ /* 0x000fe4000fffe03f */
[----:B------:R-:W-:-:S04]  /*b0a0*/  SHF.R.S32.HI R3, RZ, 0x1f, R0 ;  /* 0x0000001fff037819 */ /* 0x000fc80000011400 */
[----:B------:R-:W-:Y:S01]  /*b0b0*/  LEA.HI R3, R3, R0, RZ, 0x6 ;  /* 0x0000000003037211 */ /* 0x000fe200078f30ff */
[----:B------:R-:W-:Y:S01]  /*b0c0*/  IMAD.MOV.U32 R0, RZ, RZ, 0x1 ;  /* 0x00000001ff007424 */ /* 0x000fe200078e00ff */
[----:B-1----:R-:W-:Y:S02]  /*b0d0*/  LOP3.LUT R9, R9, 0x1, RZ, 0xc0, !PT ;  /* 0x0000000109097812 */ /* 0x002fe400078ec0ff */
[----:B------:R-:W-:Y:S01]  /*b0e0*/  SHF.R.S32.HI R10, RZ, 0x6, R3 ;  /* 0x00000006ff0a7819 */ /* 0x000fe20000011403 */
[----:B------:R-:W-:-:S04]  /*b0f0*/  IMAD.MOV.U32 R3, RZ, RZ, RZ ;  /* 0x000000ffff037224 */ /* 0x000fc800078e00ff */
[----:B------:R-:W-:-:S07]  /*b100*/  VIADD R12, R10, 0x1 ;  /* 0x000000010a0c7836 */ /* 0x000fce0000000000 */
.L_x_229:
[----:B------:R-:W-:-:S03]  /*b110*/  UMOV UR4, 0xffffffff ;  /* 0xffffffff00047882 */ /* 0x000fc60000000000 */
[----:B------:R-:W-:Y:S05]  /*b120*/  BRA.DIV UR4, `(.L_x_219) ;  /* 0x0000000e04887947 */ /* 0x000fea000b800000 */
[----:B------:R-:W-:-:S13]  /*b130*/  ELECT P6, URZ, PT ;  /* 0x00000000003f782f */ /* 0x000fda00038c0000 */
.L_x_239:
[----:B------:R-:W0:Y:S01]  /*b140*/  LDC R4, c[0x0][0x28c] ;  /* 0x0000a300ff047b82 */ /* 0x000e220000000800 */
[----:B------:R-:W-:Y:S01]  /*b150*/  BSSY B1, `(.L_x_220) ;  /* 0x000003a000017945 */ /* 0x000fe20003800000 */
[----:B0-----:R-:W-:-:S13]  /*b160*/  ISETP.LT.OR P6, PT, R4, 0x1, !P6 ;  /* 0x000000010400780c */ /* 0x001fda00077c1670 */
[----:B------:R-:W-:Y:S05]  /*b170*/  @P6 BRA `(.L_x_221) ;  /* 0x0000000000dc6947 */ /* 0x000fea0003800000 */
[----:B------:R-:W-:Y:S02]  /*b180*/  IMAD R20, R20, 0x2, R9 ;  /* 0x0000000214147824 */ /* 0x000fe400078e0209 */
[----:B------:R-:W-:Y:S02]  /*b190*/  IMAD.SHL.U32 R21, R13, 0x200, RZ ;  /* 0x000002000d157824 */ /* 0x000fe400078e00ff */
[----:B------:R-:W-:Y:S02]  /*b1a0*/  IMAD.MOV.U32 R22, RZ, RZ, RZ ;  /* 0x000000ffff167224 */ /* 0x000fe400078e00ff */
[----:B------:R-:W-:Y:S02]  /*b1b0*/  IMAD.MOV.U32 R4, RZ, RZ, R12 ;  /* 0x000000ffff047224 */ /* 0x000fe400078e000c */
[----:B------:R-:W-:Y:S02]  /*b1c0*/  IMAD.MOV.U32 R5, RZ, RZ, R0 ;  /* 0x000000ffff057224 */ /* 0x000fe400078e0000 */
[----:B------:R-:W-:-:S02]  /*b1d0*/  IMAD.MOV.U32 R14, RZ, RZ, R3 ;  /* 0x000000ffff0e7224 */ /* 0x000fc400078e0003 */
[----:B------:R-:W-:-:S07]  /*b1e0*/  IMAD R15, R20, 0x18, RZ ;  /* 0x00000018140f7824 */ /* 0x000fce00078e02ff */
.L_x_224:
[----:B------:R-:W0:Y:S01]  /*b1f0*/  S2R R20, SR_CgaCtaId ;  /* 0x0000000000147919 */ /* 0x000e220000008800 */
[----:B------:R-:W-:Y:S02]  /*b200*/  MOV R7, 0x400 ;  /* 0x0000040000077802 */ /* 0x000fe40000000f00 */
[----:B------:R-:W-:-:S13]  /*b210*/  LOP3.LUT P1, RZ, R18, 0x7f, RZ, 0xc0, !PT ;  /* 0x0000007f12ff7812 */ /* 0x000fda000782c0ff */
[----:B------:R-:W1:Y:S01]  /*b220*/  @!P1 LDC R13, c[0x0][0x500] ;  /* 0x00014000ff0d9b82 */ /* 0x000e620000000800 */
[----:B0-----:R-:W-:Y:S02]  /*b230*/  LEA R23, R20, R7, 0x18 ;  /* 0x0000000714177211 */ /* 0x001fe400078ec0ff */
[----:B------:R-:W-:-:S03]  /*b240*/  SHF.L.U32 R7, R5, 0x1f, RZ ;  /* 0x0000001f05077819 */ /* 0x000fc600000006ff */
[----:B------:R-:W-:-:S04]  /*b250*/  IMAD R20, R14, 0x8, R23 ;  /* 0x000000080e147824 */ /* 0x000fc800078e0217 */
[----:B------:R-:W0:Y:S02]  /*b260*/  SYNCS.PHASECHK.TRANS64.TRYWAIT P0, [R20+URZ+0x18], R7 ;  /* 0x00001807140075a7 */ /* 0x000e24000800017f */
[----:B01----:R-:W-:Y:S05]  /*b270*/  @!P0 BRA `(.L_x_222) ;  /* 0x0000000c00548947 */ /* 0x003fea0003800000 */
.L_x_240:
[----:B0-----:R-:W-:Y:S01]  /*b280*/  PRMT R7, R8, 0x9910, RZ ;  /* 0x0000991008077816 */ /* 0x001fe200000000ff */
[----:B------:R0:W-:Y:S03]  /*b290*/  @!P1 SYNCS.ARRIVE.TRANS64 RZ, [R20+URZ], R13 ;  /* 0x0000000d14ff99a7 */ /* 0x0001e6000800003f */
[----:B------:R-:W-:-:S13]  /*b2a0*/  ISETP.NE.AND P0, PT, R7, 0x2, PT ;  /* 0x000000020700780c */ /* 0x000fda0003f05270 */
[----:B0-----:R-:W-:Y:S05]  /*b2b0*/  @P0 BRA `(.L_x_223) ;  /* 0x0000000000040947 */ /* 0x001fea0003800000 */
[----:B------:R-:W-:Y:S01]  /*b2c0*/  BPT.TRAP 0x1 ;  /* 0x000000040000795c */ /* 0x000fe20000300000 */
.L_x_223:
[----:B------:R-:W-:Y:S01]  /*b2d0*/  IMAD R7, R14, 0x2, R9 ;  /* 0x000000020e077824 */ /* 0x000fe200078e0209 */
[----:B------:R-:W-:Y:S01]  /*b2e0*/  R2UR UR9, R20 ;  /* 0x00000000140972ca */ /* 0x000fe200000e0000 */
[--C-:B------:R-:W-:Y:S01]  /*b2f0*/  IMAD R13, R14, 0x10000, R23.reuse ;  /* 0x000100000e0d7824 */ /* 0x100fe200078e0217 */
[----:B------:R-:W-:Y:S01]  /*b300*/  UIADD3 UR4, UP0, UR22, 0xf0, URZ ;  /* 0x000000f016047890 */ /* 0x000fe2000ff1e03f */
[----:B------:R-:W-:Y:S01]  /*b310*/  IMAD R7, R7, 0x600, RZ ;  /* 0x0000060007077824 */ /* 0x000fe200078e02ff */
[----:B------:R-:W-:Y:S01]  /*b320*/  R2UR UR11, R21 ;  /* 0x00000000150b72ca */ /* 0x000fe200000e0000 */
[----:B------:R-:W-:Y:S01]  /*b330*/  VIADD R4, R4, 0xffffffff ;  /* 0xffffffff04047836 */ /* 0x000fe20000000000 */
[----:B------:R-:W-:Y:S01]  /*b340*/  R2UR UR5, R13 ;  /* 0x000000000d0572ca */ /* 0x000fe200000e0000 */
[----:B------:R-:W-:Y:S01]  /*b350*/  IMAD R7, R7, 0x2, R23 ;  /* 0x0000000207077824 */ /* 0x000fe200078e0217 */
[----:B------:R-:W-:Y:S01]  /*b360*/  R2UR UR10, R22 ;  /* 0x00000000160a72ca */ /* 0x000fe200000e0000 */
[----:B------:R-:W-:Y:S01]  /*b370*/  UIADD3 UR24, UP1, UR22, 0x1f0, URZ ;  /* 0x000001f016187890 */ /* 0x000fe2000ff3e03f */
[----:B------:R-:W-:Y:S01]  /*b380*/  R2UR UR12, R6 ;  /* 0x00000000060c72ca */ /* 0x000fe200000e0000 */
[----:B------:R-:W-:Y:S01]  /*b390*/  VIADD R14, R14, 0x1 ;  /* 0x000000010e0e7836 */ /* 0x000fe20000000000 */
[----:B------:R-:W-:Y:S01]  /*b3a0*/  R2UR UR8, R7 ;  /* 0x00000000070872ca */ /* 0x000fe200000e0000 */
[----:B------:R-:W-:Y:S01]  /*b3b0*/  UIADD3.X UR25, URZ, UR23, URZ, UP1, !UPT ;  /* 0x000000173f197290 */ /* 0x000fe20008ffe43f */
[----:B------:R-:W-:Y:S01]  /*b3c0*/  R2UR UR19, R15 ;  /* 0x000000000f1372ca */ /* 0x000fe200000e0000 */
[----:B------:R-:W-:Y:S01]  /*b3d0*/  UMOV UR6, 0x0 ;  /* 0x0000000000067882 */ /* 0x000fe20000000000 */
[----:B------:R-:W-:Y:S01]  /*b3e0*/  ISETP.GT.AND P1, PT, R4, 0x1, PT ;  /* 0x000000010400780c */ /* 0x000fe20003f24270 */
[----:B------:R-:W-:Y:S01]  /*b3f0*/  UMOV UR7, 0x10000000 ;  /* 0x1000000000077882 */ /* 0x000fe20000000000 */
[----:B------:R-:W-:Y:S01]  /*b400*/  ISETP.NE.AND P0, PT, R14, 0x3, PT ;  /* 0x000000030e00780c */ /* 0x000fe20003f05270 */
[----:B------:R-:W-:Y:S01]  /*b410*/  UIADD3 UR14, UR5, 0x100, URZ ;  /* 0x00000100050e7890 */ /* 0x000fe2000fffe03f */
[----:B------:R-:W-:Y:S01]  /*b420*/  VIADD R22, R22, 0x40 ;  /* 0x0000004016167836 */ /* 0x000fe20000000000 */
[----:B------:R-:W-:Y:S01]  /*b430*/  UIADD3.X UR5, URZ, UR23, URZ, UP0, !UPT ;  /* 0x000000173f057290 */ /* 0x000fe200087fe43f */
[----:B------:R-:W-:Y:S01]  /*b440*/  SEL R20, RZ, 0x1, P0 ;  /* 0x00000001ff147807 */ /* 0x000fe20000000000 */
[----:B------:R-:W-:Y:S01]  /*b450*/  UMOV UR26, 0x30000 ;  /* 0x00030000001a7882 */ /* 0x000fe20000000000 */
[----:B------:R-:W-:Y:S01]  /*b460*/  SEL R14, R14, RZ, P0 ;  /* 0x000000ff0e0e7207 */ /* 0x000fe20000000000 */
[----:B------:R-:W-:Y:S01]  /*b470*/  UIADD3 UR15, UR8, 0x30100, URZ ;  /* 0x00030100080f7890 */ /* 0x000fe2000fffe03f */
[----:B------:R-:W-:-:S02]  /*b480*/  LOP3.LUT R5, R5, R20, RZ, 0x3c, !PT ;  /* 0x0000001405057212 */ /* 0x000fc400078e3cff */
[----:B------:R-:W-:Y:S02]  /*b490*/  UMOV UR8, UR14 ;  /* 0x0000000e00087c82 */ /* 0x000fe40008000000 */
[----:B------:R0:W-:Y:S02]  /*b4a0*/  UTMALDG.3D [UR8], [UR4], desc[UR6] ;  /* 0x00000608040075b4 */ /* 0x0001e40008011000 */
[----:B0-----:R-:W-:Y:S01]  /*b4b0*/  UMOV UR8, UR15 ;  /* 0x0000000f00087c82 */ /* 0x001fe20008000000 */
[----:B------:R-:W-:Y:S02]  /*b4c0*/  UMOV UR11, UR19 ;  /* 0x00000013000b7c82 */ /* 0x000fe40008000000 */
[----:B------:R0:W-:Y:S02]  /*b4d0*/  UTMALDG.3D.MULTICAST [UR8], [UR24], UR26, desc[UR6] ;  /* 0x00000608180073b4 */ /* 0x0001e4000801181a */
[----:B0-----:R-:W-:Y:S05]  /*b4e0*/  @P1 BRA `(.L_x_224) ;  /* 0xfffffffc00401947 */ /* 0x001fea000383ffff */
.L_x_221:
[----:B------:R-:W-:Y:S05]  /*b4f0*/  BSYNC B1 ;  /* 0x0000000000017941 */ /* 0x000fea0003800000 */
.L_x_220:
[----:B------:R-:W-:Y:S01]  /*b500*/  LOP3.LUT P1, RZ, R11, 0xff, RZ, 0xc0, !PT ;  /* 0x000000ff0bff7812 */ /* 0x000fe2000782c0ff */
[C---:B------:R-:W-:Y:S01]  /*b510*/  IMAD.IADD R6, R10.reuse, 0x1, R3 ;  /* 0x000000010a067824 */ /* 0x040fe200078e0203 */
[----:B------:R-:W-:Y:S01]  /*b520*/  ULDC.64 UR4, c[0x0][0x650] ;  /* 0x0001940000047ab9 */ /* 0x000fe20000000a00 */
[----:B------:R-:W-:Y:S01]  /*b530*/  ISETP.GE.U32.AND P2, PT, R10, 0x3, PT ;  /* 0x000000030a00780c */ /* 0x000fe20003f46070 */
[----:B------:R-:W-:Y:S01]  /*b540*/  BSSY B1, `(.L_x_225) ;  /* 0x000006b000017945 */ /* 0x000fe20003800000 */
[----:B------:R-:W-:Y:S01]  /*b550*/  IMAD.MOV.U32 R13, RZ, RZ, -0x1 ;  /* 0xffffffffff0d7424 */ /* 0x000fe200078e00ff */
[----:B------:R-:W-:Y:S01]  /*b560*/  ISETP.GT.U32.AND P0, PT, R6, 0x2, PT ;  /* 0x000000020600780c */ /* 0x000fe20003f04070 */
[----:B------:R-:W-:Y:S01]  /*b570*/  IMAD.MOV.U32 R20, RZ, RZ, -0x1 ;  /* 0xffffffffff147424 */ /* 0x000fe200078e00ff */
[----:B------:R-:W-:Y:S02]  /*b580*/  PRMT R11, RZ, 0x7610, R11 ;  /* 0x00007610ff0b7816 */ /* 0x000fe4000000000b */
[----:B------:R-:W-:-:S03]  /*b590*/  ISETP.LT.U32.AND P0, PT, R10, 0x3, P0 ;  /* 0x000000030a00780c */ /* 0x000fc60000701070 */
[----:B------:R-:W0:Y:S01]  /*b5a0*/  @P1 S2R R5, SR_CgaCtaId ;  /* 0x0000000000051919 */ /* 0x000e220000008800 */
[----:B------:R-:W-:-:S04]  /*b5b0*/  @P1 MOV R4, 0x400 ;  /* 0x0000040000041802 */ /* 0x000fc80000000f00 */
[----:B0-----:R-:W-:Y:S01]  /*b5c0*/  @P1 LEA R3, R5, R4, 0x18 ;  /* 0x0000000405031211 */ /* 0x001fe200078ec0ff */
[----:B------:R-:W-:-:S03]  /*b5d0*/  IMAD.WIDE.U32 R4, R6, -0x55555555, RZ ;  /* 0xaaaaaaab06047825 */ /* 0x000fc600078e00ff */
[----:B------:R0:W-:Y:S01]  /*b5e0*/  @P1 SYNCS.ARRIVE.TRANS64.A1T0 RZ, [R3+URZ+0x48], RZ ;  /* 0x000048ff03ff19a7 */ /* 0x0001e2000810003f */
[----:B------:R-:W-:Y:S02]  /*b5f0*/  IADD3 R16, P1, R16, UR20, RZ ;  /* 0x0000001410107c10 */ /* 0x000fe4000ff3e0ff */
[----:B------:R-:W-:Y:S02]  /*b600*/  SHF.R.U32.HI R5, RZ, 0x1, R5 ;  /* 0x00000001ff057819 */ /* 0x000fe40000011605 */
[----:B------:R-:W-:Y:S02]  /*b610*/  IADD3.X R17, R17, UR13, RZ, P1, !PT ;  /* 0x0000000d11117c10 */ /* 0x000fe40008ffe4ff */
[----:B------:R-:W-:Y:S02]  /*b620*/  PRMT R4, RZ, 0x7610, R4 ;  /* 0x00007610ff047816 */ /* 0x000fe40000000004 */
[----:B0-----:R-:W-:Y:S02]  /*b630*/  SEL R3, RZ, 0x1, !P0 ;  /* 0x00000001ff037807 */ /* 0x001fe40004000000 */
[----:B------:R-:W-:-:S02]  /*b640*/  ISETP.GE.U32.AND P0, PT, R16, UR4, PT ;  /* 0x0000000410007c0c */ /* 0x000fc4000bf06070 */
[----:B------:R-:W-:Y:S01]  /*b650*/  LOP3.LUT R0, R0, R3, RZ, 0x3c, !PT ;  /* 0x0000000300007212 */ /* 0x000fe200078e3cff */
[----:B------:R-:W-:Y:S01]  /*b660*/  IMAD R3, R5, -0x3, R6 ;  /* 0xfffffffd05037824 */ /* 0x000fe200078e0206 */
[----:B------:R-:W-:Y:S01]  /*b670*/  ISETP.GE.U32.AND.EX P0, PT, R17, UR5, PT, P0 ;  /* 0x0000000511007c0c */ /* 0x000fe2000bf06100 */
[----:B------:R-:W-:Y:S01]  /*b680*/  IMAD.MOV.U32 R6, RZ, RZ, -0x1 ;  /* 0xffffffffff067424 */ /* 0x000fe200078e00ff */
[----:B------:R-:W-:-:S11]  /*b690*/  @P2 LOP3.LUT R0, R0, 0x1, R5, 0x78, !PT ;  /* 0x0000000100002812 */ /* 0x000fd600078e7805 */
[----:B------:R-:W-:Y:S05]  /*b6a0*/  @P0 BRA `(.L_x_226) ;  /* 0x0000000400500947 */ /* 0x000fea0003800000 */
[----:B------:R-:W0:Y:S01]  /*b6b0*/  S2R R15, SR_CTAID.X ;  /* 0x00000000000f7919 */ /* 0x000e220000002500 */
[----:B------:R-:W-:Y:S01]  /*b6c0*/  ULDC.64 UR4, c[0x0][0x628] ;  /* 0x00018a0000047ab9 */ /* 0x000fe20000000a00 */
[----:B------:R-:W1:Y:S01]  /*b6d0*/  LDC R20, c[0x0][0x144] ;  /* 0x00005100ff147b82 */ /* 0x000e620000000800 */
[----:B------:R-:W-:Y:S01]  /*b6e0*/  ISETP.NE.U32.AND P0, PT, RZ, UR4, PT ;  /* 0x00000004ff007c0c */ /* 0x000fe2000bf05070 */
[----:B------:R-:W2:Y:S01]  /*b6f0*/  S2R R13, SR_CTAID.Y ;  /* 0x00000000000d7919 */ /* 0x000ea20000002600 */
[----:B------:R-:W-:Y:S01]  /*b700*/  ULDC UR7, c[0x0][0x630] ;  /* 0x00018c0000077ab9 */ /* 0x000fe20000000800 */
[----:B------:R-:W-:Y:S01]  /*b710*/  ULDC UR8, c[0x0][0x150] ;  /* 0x0000540000087ab9 */ /* 0x000fe20000000800 */
[----:B------:R-:W-:Y:S01]  /*b720*/  ISETP.NE.AND.EX P0, PT, RZ, UR5, PT, P0 ;  /* 0x00000005ff007c0c */ /* 0x000fe2000bf05300 */
[----:B------:R-:W-:Y:S02]  /*b730*/  IMAD.MOV.U32 R4, RZ, RZ, R16 ;  /* 0x000000ffff047224 */ /* 0x000fe400078e0010 */
[----:B------:R-:W-:Y:S01]  /*b740*/  IMAD.MOV.U32 R5, RZ, RZ, R17 ;  /* 0x000000ffff057224 */ /* 0x000fe200078e0011 */
[----:B0-----:R-:W-:-:S09]  /*b750*/  I2FP.F32.U32 R22, R15 ;  /* 0x0000000f00167245 */ /* 0x001fd20000201000 */
[----:B------:R-:W-:Y:S05]  /*b760*/  @!P0 BRA `(.L_x_227) ;  /* 0x0000000000288947 */ /* 0x000fea0003800000 */
[----:B------:R-:W-:Y:S02]  /*b770*/  ULDC UR6, c[0x0][0x634] ;  /* 0x00018d0000067ab9 */ /* 0x000fe40000000800 */
[----:B------:R-:W-:-:S05]  /*b780*/  IADD3 R5, P0, R16, UR6, RZ ;  /* 0x0000000610057c10 */ /* 0x000fca000ff1e0ff */
[----:B------:R-:W-:-:S04]  /*b790*/  IMAD.X R21, RZ, RZ, R17, P0 ;  /* 0x000000ffff157224 */ /* 0x000fc800000e0611 */
[----:B------:R-:W-:-:S04]  /*b7a0*/  IMAD.WIDE.U32 R6, R21, UR4, RZ ;  /* 0x0000000415067c25 */ /* 0x000fc8000f8e00ff */
[----:B------:R-:W-:-:S04]  /*b7b0*/  IMAD.WIDE.U32 R6, P0, R5, UR5, R6 ;  /* 0x0000000505067c25 */ /* 0x000fc8000f800006 */
[----:B------:R-:W-:-:S04]  /*b7c0*/  IMAD.WIDE.U32 R4, R5, UR4, RZ ;  /* 0x0000000405047c25 */ /* 0x000fc8000f8e00ff */
[----:B------:R-:W-:Y:S01]  /*b7d0*/  IMAD.MOV.U32 R4, RZ, RZ, R7 ;  /* 0x000000ffff047224 */ /* 0x000fe200078e0007 */
[----:B------:R-:W-:Y:S01]  /*b7e0*/  IADD3 RZ, P1, R5, R6, RZ ;  /* 0x0000000605ff7210 */ /* 0x000fe20007f3e0ff */
[----:B------:R-:W-:-:S04]  /*b7f0*/  IMAD.X R5, RZ, RZ, RZ, P0 ;  /* 0x000000ffff057224 */ /* 0x000fc800000e06ff */
[----:B------:R-:W-:-:S08]  /*b800*/  IMAD.WIDE.U32.X R4, R21, UR5, R4, P1 ;  /* 0x0000000515047c25 */ /* 0x000fd000088e0404 */
.L_x_227:
[----:B------:R-:W-:Y:S01]  /*b810*/  FMUL R22, R22, UR8 ;  /* 0x0000000816167c20 */ /* 0x000fe20008400000 */
[--C-:B------:R-:W-:Y:S01]  /*b820*/  SHF.R.U64 R14, R4, UR7, R5.reuse ;  /* 0x00000007040e7c19 */ /* 0x100fe20008001205 */
[----:B------:R-:W-:Y:S01]  /*b830*/  ULDC.64 UR4, c[0x0][0x620] ;  /* 0x0001880000047ab9 */ /* 0x000fe20000000a00 */
[----:B------:R-:W-:Y:S01]  /*b840*/  SHF.R.U32.HI R4, RZ, UR7, R5 ;  /* 0x00000007ff047c19 */ /* 0x000fe20008011605 */
[----:B------:R-:W-:Y:S01]  /*b850*/  ULDC.64 UR6, c[0x0][0x640] ;  /* 0x0001900000067ab9 */ /* 0x000fe20000000a00 */
[----:B------:R-:W-:Y:S01]  /*b860*/  IADD3 R5, P0, RZ, -R14, RZ ;  /* 0x8000000eff057210 */ /* 0x000fe20007f1e0ff */
[----:B------:R-:W0:Y:S04]  /*b870*/  F2I.U32.TRUNC.NTZ R22, R22 ;  /* 0x0000001600167305 */ /* 0x000e28000020f000 */
[----:B------:R-:W-:Y:S01]  /*b880*/  IMAD.X R4, RZ, RZ, ~R4, P0 ;  /* 0x000000ffff047224 */ /* 0x000fe200000e0e04 */
[----:B------:R-:W-:-:S03]  /*b890*/  ISETP.NE.U32.AND P0, PT, RZ, UR6, PT ;  /* 0x00000006ff007c0c */ /* 0x000fc6000bf05070 */
[----:B------:R-:W-:Y:S01]  /*b8a0*/  IMAD R4, R4, UR4, RZ ;  /* 0x0000000404047c24 */ /* 0x000fe2000f8e02ff */
[----:B------:R-:W-:-:S03]  /*b8b0*/  ISETP.NE.AND.EX P0, PT, RZ, UR7, PT, P0 ;  /* 0x00000007ff007c0c */ /* 0x000fc6000bf05300 */
[C---:B------:R-:W-:Y:S01]  /*b8c0*/  IMAD R7, R5.reuse, UR5, R4 ;  /* 0x0000000505077c24 */ /* 0x040fe2000f8e0204 */
[----:B------:R-:W-:Y:S01]  /*b8d0*/  ULDC UR5, c[0x0][0x154] ;  /* 0x0000550000057ab9 */ /* 0x000fe20000000800 */
[----:B------:R-:W-:Y:S01]  /*b8e0*/  IMAD.WIDE.U32 R4, R5, UR4, R16 ;  /* 0x0000000405047c25 */ /* 0x000fe2000f8e0010 */
[----:B------:R-:W-:-:S03]  /*b8f0*/  ULDC UR4, c[0x0][0x618] ;  /* 0x0001860000047ab9 */ /* 0x000fc60000000800 */
[----:B0-----:R-:W-:Y:S02]  /*b900*/  IMAD.MOV R6, RZ, RZ, -R22 ;  /* 0x000000ffff067224 */ /* 0x001fe400078e0a16 */
[----:B------:R-:W-:Y:S02]  /*b910*/  IMAD.IADD R5, R5, 0x1, R7 ;  /* 0x0000000105057824 */ /* 0x000fe400078e0207 */
[----:B-1----:R-:W-:Y:S01]  /*b920*/  IMAD R15, R20, R6, R15 ;  /* 0x00000006140f7224 */ /* 0x002fe200078e020f */
[----:B--2---:R-:W-:Y:S01]  /*b930*/  I2FP.F32.U32 R6, R13 ;  /* 0x0000000d00067245 */ /* 0x004fe20000201000 */
[----:B------:R-:W0:Y:S01]  /*b940*/  LDC R20, c[0x0][0x148] ;  /* 0x00005200ff147b82 */ /* 0x000e220000000800 */
[--C-:B------:R-:W-:Y:S02]  /*b950*/  SHF.R.U64 R21, R4, UR4, R5.reuse ;  /* 0x0000000404157c19 */ /* 0x100fe40008001205 */
[----:B------:R-:W-:Y:S01]  /*b960*/  SHF.R.U32.HI R4, RZ, UR4, R5 ;  /* 0x00000004ff047c19 */ /* 0x000fe20008011605 */
[----:B------:R-:W-:Y:S01]  /*b970*/  FMUL R6, R6, UR5 ;  /* 0x0000000506067c20 */ /* 0x000fe20008400000 */
[----:B------:R-:W-:-:S02]  /*b980*/  ULDC UR4, c[0x0][0x608] ;  /* 0x0001820000047ab9 */ /* 0x000fc40000000800 */
[--C-:B------:R-:W-:Y:S01]  /*b990*/  SHF.R.U64 R23, R21, UR4, R4.reuse ;  /* 0x0000000415177c19 */ /* 0x100fe20008001204 */
[----:B------:R1:W2:Y:S01]  /*b9a0*/  F2I.U32.TRUNC.NTZ R24, R6 ;  /* 0x0000000600187305 */ /* 0x0002a2000020f000 */
[----:B------:R-:W-:Y:S01]  /*b9b0*/  SHF.R.U32.HI R4, RZ, UR4, R4 ;  /* 0x00000004ff047c19 */ /* 0x000fe20008011604 */
[----:B------:R-:W-:-:S03]  /*b9c0*/  ULDC UR4, c[0x0][0x658] ;  /* 0x0001960000047ab9 */ /* 0x000fc60000000800 */
[--C-:B------:R-:W-:Y:S02]  /*b9d0*/  SHF.R.U64 R22, R23, UR4, R4.reuse ;  /* 0x0000000417167c19 */ /* 0x100fe40008001204 */
[----:B------:R-:W-:-:S03]  /*b9e0*/  SHF.R.U32.HI R25, RZ, UR4, R4 ;  /* 0x00000004ff197c19 */ /* 0x000fc60008011604 */
[----:B------:R-:W-:Y:S02]  /*b9f0*/  IMAD.MOV.U32 R4, RZ, RZ, R22 ;  /* 0x000000ffff047224 */ /* 0x000fe400078e0016 */
[----:B------:R-:W-:Y:S01]  /*ba00*/  IMAD.MOV.U32 R5, RZ, RZ, R25 ;  /* 0x000000ffff057224 */ /* 0x000fe200078e0019 */
[----:B-1----:R-:W-:Y:S06]  /*ba10*/  @!P0 BRA `(.L_x_228) ;  /* 0x0000000000288947 */ /* 0x002fec0003800000 */
        /* <DEDUP_REMOVED lines=10> */
.L_x_228:
[----:B------:R-:W-:Y:S01]  /*bac0*/  ISETP.NE.AND P0, PT, R2, 0x1, PT ;  /* 0x000000010200780c */ /* 0x000fe20003f05270 */
[----:B------:R-:W-:Y:S01]  /*bad0*/  ULDC UR4, c[0x0][0x648] ;  /* 0x0001920000047ab9 */ /* 0x000fe20000000800 */
[----:B------:R-:W-:Y:S01]  /*bae0*/  LOP3.LUT R23, R23, UR17, RZ, 0xc0, !PT ;  /* 0x0000001117177c12 */ /* 0x000fe2000f8ec0ff */
[----:B--2---:R-:W-:Y:S01]  /*baf0*/  IMAD.MOV R24, RZ, RZ, -R24 ;  /* 0x000000ffff187224 */ /* 0x004fe200078e0a18 */
[----:B------:R-:W-:Y:S01]  /*bb00*/  SHF.R.U64 R4, R4, UR4, R5 ;  /* 0x0000000404047c19 */ /* 0x000fe20008001205 */
[----:B------:R-:W-:Y:S01]  /*bb10*/  ULDC UR4, c[0x0][0x638] ;  /* 0x00018e0000047ab9 */ /* 0x000fe20000000800 */
[----:B------:R-:W-:Y:S01]  /*bb20*/  LOP3.LUT R21, R21, UR16, RZ, 0xc0, !PT ;  /* 0x0000001015157c12 */ /* 0x000fe2000f8ec0ff */
[----:B------:R-:W-:Y:S01]  /*bb30*/  ULDC UR5, c[0x0][0x610] ;  /* 0x0001840000057ab9 */ /* 0x000fe20000000800 */
[----:B------:R-:W-:Y:S02]  /*bb40*/  IMAD.MOV.U32 R6, RZ, RZ, R14 ;  /* 0x000000ffff067224 */ /* 0x000fe400078e000e */
[----:B------:R-:W-:-:S02]  /*bb50*/  IMAD.MOV R5, RZ, RZ, -R4 ;  /* 0x000000ffff057224 */ /* 0x000fc400078e0a04 */
[----:B------:R-:W-:Y:S02]  /*bb60*/  IMAD R4, R4, UR18, R23 ;  /* 0x0000001204047c24 */ /* 0x000fe4000f8e0217 */
[----:B0-----:R-:W-:Y:S02]  /*bb70*/  @P0 IMAD R15, R20, R24, R13 ;  /* 0x00000018140f0224 */ /* 0x001fe400078e020d */
[----:B------:R-:W-:Y:S01]  /*bb80*/  IMAD R22, R5, UR4, R22 ;  /* 0x0000000405167c24 */ /* 0x000fe2000f8e0216 */
[----:B------:R-:W-:Y:S01]  /*bb90*/  ULDC UR4, c[0x0][0x600] ;  /* 0x0001800000047ab9 */ /* 0x000fe20000000800 */
[----:B------:R-:W-:Y:S02]  /*bba0*/  IMAD R15, R4, UR5, R15 ;  /* 0x00000005040f7c24 */ /* 0x000fe4000f8e020f */
[----:B------:R-:W-:Y:S02]  /*bbb0*/  IMAD R22, R22, UR4, R21 ;  /* 0x0000000416167c24 */ /* 0x000fe4000f8e0215 */
[----:B------:R-:W-:-:S03]  /*bbc0*/  IMAD.MOV.U32 R4, RZ, RZ, 0x1 ;  /* 0x00000001ff047424 */ /* 0x000fc600078e00ff */
[----:B------:R-:W-:Y:S02]  /*bbd0*/  SEL R20, R22, R15, !P0 ;  /* 0x0000000f16147207 */ /* 0x000fe40004000000 */
[----:B------:R-:W-:-:S07]  /*bbe0*/  SEL R13, R15, R22, !P0 ;  /* 0x000000160f0d7207 */ /* 0x000fce0004000000 */
.L_x_226:
[----:B------:R-:W-:Y:S05]  /*bbf0*/  BSYNC B1 ;  /* 0x0000000000017941 */ /* 0x000fea0003800000 */
.L_x_225:
[----:B------:R-:W-:-:S13]  /*bc00*/  LOP3.LUT P0, RZ, R4, 0xff, RZ, 0xc0, !PT ;  /* 0x000000ff04ff7812 */ /* 0x000fda000780c0ff */
[----:B------:R-:W-:Y:S05]  /*bc10*/  @P0 BRA `(.L_x_229) ;  /* 0xfffffff4003c0947 */ /* 0x000fea000383ffff */
[----:B------:R-:W-:Y:S05]  /*bc20*/  BSYNC B0 ;  /* 0x0000000000007941 */ /* 0x000fea0003800000 */
.L_x_218:
[----:B------:R-:W-:-:S03]  /*bc30*/  UMOV UR4, 0xffffffff ;  /* 0xffffffff00047882 */ /* 0x000fc60000000000 */
[----:B------:R-:W-:Y:S05]  /*bc40*/  BRA.DIV UR4, `(.L_x_230) ;  /* 0x0000000204f47947 */ /* 0x000fea000b800000 */
[----:B------:R-:W-:-:S13]  /*bc50*/  ELECT P6, URZ, PT ;  /* 0x00000000003f782f */ /* 0x000fda00038c0000 */
.L_x_243:
[----:B------:R-:W-:Y:S04]  /*bc60*/  BSSY B0, `(.L_x_231) ;  /* 0x0000022000007945 */ /* 0x000fe80003800000 */
[----:B------:R-:W-:Y:S05]  /*bc70*/  @!P6 BRA `(.L_x_232) ;  /* 0x000000000080e947 */ /* 0x000fea0003800000 */
[----:B------:R-:W-:-:S04]  /*bc80*/  LOP3.LUT R19, R19, 0x2, RZ, 0xfc, !PT ;  /* 0x0000000213137812 */ /* 0x000fc800078efcff */
[----:B------:R-:W-:-:S13]  /*bc90*/  ISETP.NE.AND P0, PT, R19, 0x3, PT ;  /* 0x000000031300780c */ /* 0x000fda0003f05270 */
[----:B------:R-:W-:Y:S05]  /*bca0*/  @!P0 BRA `(.L_x_233) ;  /* 0x0000000000048947 */ /* 0x000fea0003800000 */
[----:B------:R-:W-:Y:S01]  /*bcb0*/  BPT.TRAP 0x1 ;  /* 0x000000040000795c */ /* 0x000fe20000300000 */
.L_x_233:
[----:B------:R-:W0:Y:S01]  /*bcc0*/  S2R R5, SR_CgaCtaId ;  /* 0x0000000000057919 */ /* 0x000e220000008800 */
[----:B------:R-:W-:Y:S02]  /*bcd0*/  MOV R2, 0x400 ;  /* 0x0000040000027802 */ /* 0x000fe40000000f00 */
[----:B------:R-:W-:Y:S02]  /*bce0*/  SHF.L.U32 R4, R0, 0x1f, RZ ;  /* 0x0000001f00047819 */ /* 0x000fe400000006ff */
[----:B0-----:R-:W-:-:S05]  /*bcf0*/  LEA R2, R5, R2, 0x18 ;  /* 0x0000000205027211 */ /* 0x001fca00078ec0ff */
[----:B------:R-:W-:-:S04]  /*bd00*/  VIADD R2, R2, 0x18 ;  /* 0x0000001802027836 */ /* 0x000fc80000000000 */
[C---:B------:R-:W-:Y:S02]  /*bd10*/  IMAD R7, R3.reuse, 0x8, R2 ;  /* 0x0000000803077824 */ /* 0x040fe400078e0202 */
[----:B------:R-:W-:Y:S02]  /*bd20*/  VIADD R3, R3, 0x1 ;  /* 0x0000000103037836 */ /* 0x000fe40000000000 */
[----:B------:R-:W0:Y:S03]  /*bd30*/  SYNCS.PHASECHK.TRANS64.TRYWAIT P0, [R7+URZ], R4 ;  /* 0x00000004070075a7 */ /* 0x000e26000800017f */
[----:B------:R-:W-:-:S04]  /*bd40*/  ISETP.NE.AND P1, PT, R3, 0x3, PT ;  /* 0x000000030300780c */ /* 0x000fc80003f25270 */
[----:B------:R-:W-:Y:S02]  /*bd50*/  SEL R5, RZ, 0x1, P1 ;  /* 0x00000001ff057807 */ /* 0x000fe40000800000 */
[----:B------:R-:W-:Y:S02]  /*bd60*/  SEL R3, R3, RZ, P1 ;  /* 0x000000ff03037207 */ /* 0x000fe40000800000 */
[----:B------:R-:W-:-:S03]  /*bd70*/  LOP3.LUT R9, R0, R5, RZ, 0x3c, !PT ;  /* 0x0000000500097212 */ /* 0x000fc600078e3cff */
[----:B------:R-:W-:Y:S01]  /*bd80*/  IMAD R6, R3, 0x8, R2 ;  /* 0x0000000803067824 */ /* 0x000fe200078e0202 */
[----:B------:R-:W-:Y:S01]  /*bd90*/  SHF.L.U32 R5, R9, 0x1f, RZ ;  /* 0x0000001f09057819 */ /* 0x000fe200000006ff */
[----:B0-----:R-:W-:Y:S06]  /*bda0*/  @!P0 BRA `(.L_x_234) ;  /* 0x0000000000bc8947 */ /* 0x001fec0003800000 */
.L_x_244:
[----:B------:R-:W1:Y:S01]  /*bdb0*/  SYNCS.PHASECHK.TRANS64.TRYWAIT P0, [R6+URZ], R5 ;  /* 0x00000005060075a7 */ /* 0x000e62000800017f */
[----:B------:R-:W-:-:S05]  /*bdc0*/  VIADD R0, R3, 0x1 ;  /* 0x0000000103007836 */ /* 0x000fca0000000000 */
[----:B------:R-:W-:-:S04]  /*bdd0*/  ISETP.NE.AND P1, PT, R0, 0x3, PT ;  /* 0x000000030000780c */ /* 0x000fc80003f25270 */
[----:B0-----:R-:W-:Y:S02]  /*bde0*/  SEL R4, RZ, 0x1, P1 ;  /* 0x00000001ff047807 */ /* 0x001fe40000800000 */
[----:B------:R-:W-:Y:S02]  /*bdf0*/  SEL R3, R0, RZ, P1 ;  /* 0x000000ff00037207 */ /* 0x000fe40000800000 */
[----:B------:R-:W-:Y:S01]  /*be00*/  LOP3.LUT R0, R9, R4, RZ, 0x3c, !PT ;  /* 0x0000000409007212 */ /* 0x000fe200078e3cff */
[----:B-1----:R-:W-:Y:S06]  /*be10*/  @!P0 BRA `(.L_x_235) ;  /* 0x0000000000b48947 */ /* 0x002fec0003800000 */
.L_x_245:
[----:B------:R-:W-:Y:S01]  /*be20*/  IMAD R3, R3, 0x8, R2 ;  /* 0x0000000803037824 */ /* 0x000fe200078e0202 */
[----:B------:R-:W-:-:S07]  /*be30*/  SHF.L.U32 R0, R0, 0x1f, RZ ;  /* 0x0000001f00007819 */ /* 0x000fce00000006ff */
.L_x_236:
[----:B-1----:R1:W2:Y:S02]  /*be40*/  SYNCS.PHASECHK.TRANS64.TRYWAIT P0, [R3+URZ], R0 ;  /* 0x00000000030075a7 */ /* 0x0022a4000800017f */
[----:B--2---:R-:W-:Y:S05]  /*be50*/  @!P0 NANOSLEEP.SYNCS 0x989680 ;  /* 0x009896800000895d */ /* 0x004fea0003900000 */
[----:B------:R-:W2:Y:S02]  /*be60*/  @!P0 SYNCS.PHASECHK.TRANS64 P0, [R3+URZ], R0 ;  /* 0x00000000030085a7 */ /* 0x000ea4000800007f */
[----:B--2---:R-:W-:Y:S05]  /*be70*/  @!P0 BRA `(.L_x_236) ;  /* 0xfffffffc00f08947 */ /* 0x004fea000383ffff */
.L_x_232:
[----:B------:R-:W-:Y:S05]  /*be80*/  BSYNC B0 ;  /* 0x0000000000007941 */ /* 0x000fea0003800000 */
.L_x_231:
[----:B------:R-:W-:Y:S05]  /*be90*/  EXIT ;  /* 0x000000000000794d */ /* 0x000fea0003800000 */
.L_x_21:
[----:B---3--:R3:W4:Y:S02]  /*bea0*/  SYNCS.PHASECHK.TRANS64.TRYWAIT P1, [R3+URZ], R0 ;  /* 0x00000000030075a7 */ /* 0x008724000802017f */
[----:B----4-:R-:W-:Y:S05]  /*beb0*/  @!P1 NANOSLEEP.SYNCS 0x989680 ;  /* 0x009896800000995d */ /* 0x010fea0003900000 */
[----:B------:R-:W4:Y:S02]  /*bec0*/  @!P1 SYNCS.PHASECHK.TRANS64 P1, [R3+URZ], R0 ;  /* 0x00000000030095a7 */ /* 0x000f24000802007f */
[----:B----4-:R-:W-:Y:S05]  /*bed0*/  @!P1 BRA `(.L_x_21) ;  /* 0xfffffffc00f09947 */ /* 0x010fea000383ffff */
[----:B------:R-:W-:Y:S05]  /*bee0*/  BRA `(.L_x_20) ;  /* 0xffffff5400747947 */ /* 0x000fea000383ffff */
.L_x_26:
[----:B-1----:R-:W-:-:S04]  /*bef0*/  IMAD.U32 R6, RZ, RZ, UR7 ;  /* 0x00000007ff067e24 */ /* 0x002fc8000f8e00ff */
[----:B------:R1:W2:Y:S03]  /*bf00*/  SYNCS.PHASECHK.TRANS64.TRYWAIT P1, [R6+URZ], R5 ;  /* 0x00000005060075a7 */ /* 0x0002a6000802017f */
[----:B--2---:R-:W-:Y:S05]  /*bf10*/  @!P1 NANOSLEEP.SYNCS 0x989680 ;  /* 0x009896800000995d */ /* 0x004fea0003900000 */
[----:B------:R-:W2:Y:S02]  /*bf20*/  @!P1 SYNCS.PHASECHK.TRANS64 P1, [R6+URZ], R5 ;  /* 0x00000005060095a7 */ /* 0x000ea4000802007f */
[----:B--2---:R-:W-:Y:S05]  /*bf30*/  @!P1 BRA `(.L_x_26) ;  /* 0xfffffffc00ec9947 */ /* 0x004fea000383ffff */
[----:B------:R-:W-:Y:S05]  /*bf40*/  BRA `(.L_x_25) ;  /* 0xffffff68002c7947 */ /* 0x000fea000383ffff */
.L_x_219:
[----:B------:R-:W-:Y:S01]  /*bf50*/  BSSY B1, `(.L_x_237) ;  /* 0x0000006000017945 */ /* 0x000fe20003800000 */
[----:B------:R-:W-:-:S07]  /*bf60*/  IMAD.MOV.U32 R15, RZ, RZ, -0x1 ;  /* 0xffffffffff0f7424 */ /* 0x000fce00078e00ff */
[----:B------:R-:W-:Y:S05]  /*bf70*/  WARPSYNC.COLLECTIVE R15, `(.L_x_238) ;  /* 0x000000000f0c7348 */ /* 0x000fea0003c00000 */
[----:B------:R-:W-:Y:S02]  /*bf80*/  ELECT P6, UR62, PT ;  /* 0x00000000003e782f */ /* 0x000fe400038c0000 */
[----:B------:R-:W-:Y:S01]  /*bf90*/  MOV R14, UR62 ;  /* 0x0000003e000e7c02 */ /* 0x000fe20008000f00 */
[----:B------:R-:W-:Y:S10]  /*bfa0*/  ENDCOLLECTIVE ;  /* 0x000000000000791b */ /* 0x000ff40003800000 */
.L_x_238:
[----:B------:R-:W-:Y:S05]  /*bfb0*/  BSYNC B1 ;  /* 0x0000000000017941 */ /* 0x000fea0003800000 */
.L_x_237:
[----:B------:R-:W-:Y:S05]  /*bfc0*/  BRA `(.L_x_239) ;  /* 0xfffffff0005c7947 */ /* 0x000fea000383ffff */
.L_x_222:
[----:B0-----:R0:W1:Y:S02]  /*bfd0*/  SYNCS.PHASECHK.TRANS64.TRYWAIT P0, [R20+URZ+0x18], R7 ;  /* 0x00001807140075a7 */ /* 0x001064000800017f */
[----:B-1----:R-:W-:Y:S05]  /*bfe0*/  @!P0 NANOSLEEP.SYNCS 0x989680 ;  /* 0x009896800000895d */ /* 0x002fea0003900000 */
[----:B------:R-:W1:Y:S02]  /*bff0*/  @!P0 SYNCS.PHASECHK.TRANS64 P0, [R20+URZ+0x18], R7 ;  /* 0x00001807140085a7 */ /* 0x000e64000800007f */
[----:B-1----:R-:W-:Y:S05]  /*c000*/  @!P0 BRA `(.L_x_222) ;  /* 0xfffffffc00f08947 */ /* 0x002fea000383ffff */
[----:B------:R-:W-:Y:S05]  /*c010*/  BRA `(.L_x_240) ;  /* 0xfffffff000987947 */ /* 0x000fea000383ffff */
.L_x_230:
[----:B------:R-:W-:Y:S01]  /*c020*/  BSSY B0, `(.L_x_241) ;  /* 0x0000006000007945 */ /* 0x000fe20003800000 */
[----:B------:R-:W-:-:S07]  /*c030*/  IMAD.MOV.U32 R15, RZ, RZ, -0x1 ;  /* 0xffffffffff0f7424 */ /* 0x000fce00078e00ff */
[----:B------:R-:W-:Y:S05]  /*c040*/  WARPSYNC.COLLECTIVE R15, `(.L_x_242) ;  /* 0x000000000f0c7348 */ /* 0x000fea0003c00000 */
[----:B------:R-:W-:Y:S02]  /*c050*/  ELECT P6, UR62, PT ;  /* 0x00000000003e782f */ /* 0x000fe400038c0000 */
[----:B------:R-:W-:Y:S01]  /*c060*/  MOV R14, UR62 ;  /* 0x0000003e000e7c02 */ /* 0x000fe20008000f00 */
[----:B------:R-:W-:Y:S10]  /*c070*/  ENDCOLLECTIVE ;  /* 0x000000000000791b */ /* 0x000ff40003800000 */
.L_x_242:
[----:B------:R-:W-:Y:S05]  /*c080*/  BSYNC B0 ;  /* 0x0000000000007941 */ /* 0x000fea0003800000 */
.L_x_241:
[----:B------:R-:W-:Y:S05]  /*c090*/  BRA `(.L_x_243) ;  /* 0xfffffff800f07947 */ /* 0x000fea000383ffff */
.L_x_234:
[----:B0-----:R0:W1:Y:S02]  /*c0a0*/  SYNCS.PHASECHK.TRANS64.TRYWAIT P0, [R7+URZ], R4 ;  /* 0x00000004070075a7 */ /* 0x001064000800017f */
[----:B-1----:R-:W-:Y:S05]  /*c0b0*/  @!P0 NANOSLEEP.SYNCS 0x989680 ;  /* 0x009896800000895d */ /* 0x002fea0003900000 */
[----:B------:R-:W1:Y:S02]  /*c0c0*/  @!P0 SYNCS.PHASECHK.TRANS64 P0, [R7+URZ], R4 ;  /* 0x00000004070085a7 */ /* 0x000e64000800007f */
[----:B-1----:R-:W-:Y:S05]  /*c0d0*/  @!P0 BRA `(.L_x_234) ;  /* 0xfffffffc00f08947 */ /* 0x002fea000383ffff */
[----:B------:R-:W-:Y:S05]  /*c0e0*/  BRA `(.L_x_244) ;  /* 0xfffffffc00307947 */ /* 0x000fea000383ffff */
.L_x_235:
[----:B0-----:R0:W1:Y:S02]  /*c0f0*/  SYNCS.PHASECHK.TRANS64.TRYWAIT P0, [R6+URZ], R5 ;  /* 0x00000005060075a7 */ /* 0x001064000800017f */
[----:B-1----:R-:W-:Y:S05]  /*c100*/  @!P0 NANOSLEEP.SYNCS 0x989680 ;  /* 0x009896800000895d */ /* 0x002fea0003900000 */
[----:B------:R-:W1:Y:S02]  /*c110*/  @!P0 SYNCS.PHASECHK.TRANS64 P0, [R6+URZ], R5 ;  /* 0x00000005060085a7 */ /* 0x000e64000800007f */
[----:B-1----:R-:W-:Y:S05]  /*c120*/  @!P0 BRA `(.L_x_235) ;  /* 0xfffffffc00f08947 */ /* 0x002fea000383ffff */
[----:B------:R-:W-:Y:S05]  /*c130*/  BRA `(.L_x_245) ;  /* 0xfffffffc00387947 */ /* 0x000fea000383ffff */
.L_x_246:
[----:B------:R-:W-:-:S00]  /*c140*/  BRA `(.L_x_246) ;  /* 0xfffffffc00fc7947 */ /* 0x000fc0000383ffff */
[----:B------:R-:W-:-:S00]  /*c150*/  NOP ;  /* 0x0000000000007918 */ /* 0x000fc00000000000 */
        /* <DEDUP_REMOVED lines=10> */
.L_x_247:


//--------------------- .nv.global.init           --------------------------
	.section	.nv.global.init,"aw",@progbits
.nv.global.init:
	.type		$str$22,@object
	.size		$str$22,($str$23 - $str$22)
$str$22:
        /*0000*/ 	.byte	0x6b, 0x5f, 0x74, 0x69, 0x6c, 0x65, 0x5f, 0x63, 0x6f, 0x75, 0x6e, 0x74, 0x20, 0x3e, 0x3d, 0x20
        /*0010*/ 	.byte	0x31, 0x00
	.type		$str$23,@object
	.size		$str$23,(__unnamed_1 - $str$23)
$str$23:
        /*0012*/ 	.byte	0x2f, 0x74, 0x6d, 0x70, 0x2f, 0x63, 0x75, 0x74, 0x6c, 0x61, 0x73, 0x73, 0x5f, 0x73, 0x77, 0x65
        /*0022*/ 	.byte	0x65, 0x70, 0x5f, 0x73, 0x72, 0x63, 0x2f, 0x69, 0x6e, 0x63, 0x6c, 0x75, 0x64, 0x65, 0x2f, 0x63
        /*0032*/ 	.byte	0x75, 0x74, 0x6c, 0x61, 0x73, 0x73, 0x2f, 0x67, 0x65, 0x6d, 0x6d, 0x2f, 0x63, 0x6f, 0x6c, 0x6c
        /*0042*/ 	.byte	0x65, 0x63, 0x74, 0x69, 0x76, 0x65, 0x2f, 0x73, 0x6d, 0x39, 0x30, 0x5f, 0x6d, 0x6d, 0x61, 0x5f
        /*0052*/ 	.byte	0x74, 0x6d, 0x61, 0x5f, 0x67, 0x6d, 0x6d, 0x61, 0x5f, 0x73, 0x73, 0x5f, 0x77, 0x61, 0x72, 0x70
        /*0062*/ 	.byte	0x73, 0x70, 0x65, 0x63, 0x69, 0x61, 0x6c, 0x69, 0x7a, 0x65, 0x64, 0x2e, 0x68, 0x70, 0x70, 0x00
	.type		__unnamed_1,@object
	.size		__unnamed_1,(.L_0 - __unnamed_1)
__unnamed_1:
        /*0072*/ 	.byte	0x76, 0x6f, 0x69, 0x64, 0x20, 0x63, 0x75, 0x74, 0x6c, 0x61, 0x73, 0x73, 0x3a, 0x3a, 0x67, 0x65
        /* <DEDUP_REMOVED lines=180> */
        /*0bc2*/ 	.byte	0x79, 0x5d, 0x00
.L_0:


//--------------------- .nv.shared._ZN7cutlass13device_kernelINS_4gemm6kernel13GemmUniversalIN4cute5tupleIJiiiiEEENS1_10collective13CollectiveMmaINS1_34MainloopSm90TmaGmmaWarpSpecializedILi3ENS5_IJNS4_1CILi2EEENSA_ILi1EEESC_EEENS1_35KernelTmaWarpSpecializedCooperativeEEENS5_IJNSA_ILi512EEENSA_ILi48EEENSA_ILi64EEEEEENS_6half_tENS5_IJlSC_lEEESK_SL_NS4_8TiledMMAINS4_8MMA_AtomIJNS4_4SM904GMMA25MMA_64x16x16_F32F16F16_SSILNSP_5MajorE0ELSR_0ELNSP_7ScaleInE1ELSS_1EEEEEENS4_6LayoutISD_NS5_IJSC_NSA_ILi0EEESW_EEEEENS5_IJNS4_10UnderscoreESZ_SZ_EEEEENS4_13SM90_TMA_LOADENS4_14ComposedLayoutINS4_7SwizzleILi3ELi4ELi3EEENS4_18smem_ptr_flag_bitsILi16EEENSV_INS5_IJNSA_ILi8EEESI_EEENS5_IJSI_SC_EEEEEEEvNS4_8identityENS4_23SM90_TMA_LOAD_MULTICASTES1C_vS1D_EENS_8epilogue10collective6detail29Sm90TmaWarpSpecializedAdapterINS1H_15DefaultEpilogueISK_SL_SL_NS1G_6thread17LinearCombinationISK_Li1EffLNS1L_9ScaleType4KindE0ELNS_15FloatRoundStyleE2ESK_EENS1_15EpilogueDefaultEEEEEvvEEEEvNT_6ParamsE --------------------------
	.section	.nv.shared._ZN7cutlass13device_kernelINS_4gemm6kernel13GemmUniversalIN4cute5tupleIJiiiiEEENS1_10collective13CollectiveMmaINS1_34MainloopSm90TmaGmmaWarpSpecializedILi3ENS5_IJNS4_1CILi2EEENSA_ILi1EEESC_EEENS1_35KernelTmaWarpSpecializedCooperativeEEENS5_IJNSA_ILi512EEENSA_ILi48EEENSA_ILi64EEEEEENS_6half_tENS5_IJlSC_lEEESK_SL_NS4_8TiledMMAINS4_8MMA_AtomIJNS4_4SM904GMMA25MMA_64x16x16_F32F16F16_SSILNSP_5MajorE0ELSR_0ELNSP_7ScaleInE1ELSS_1EEEEEENS4_6LayoutISD_NS5_IJSC_NSA_ILi0EEESW_EEEEENS5_IJNS4_10UnderscoreESZ_SZ_EEEEENS4_13SM90_TMA_LOADENS4_14ComposedLayoutINS4_7SwizzleILi3ELi4ELi3EEENS4_18smem_ptr_flag_bitsILi16EEENSV_INS5_IJNSA_ILi8EEESI_EEENS5_IJSI_SC_EEEEEEEvNS4_8identityENS4_23SM90_TMA_LOAD_MULTICASTES1C_vS1D_EENS_8epilogue10collective6detail29Sm90TmaWarpSpecializedAdapterINS1H_15DefaultEpilogueISK_SL_SL_NS1G_6thread17LinearCombinationISK_Li1EffLNS1L_9ScaleType4KindE0ELNS_15FloatRoundStyleE2ESK_EENS1_15EpilogueDefaultEEEEEvvEEEEvNT_6ParamsE,"aw",@nobits
	.sectionflags	@""
	.align	16
	.zero		1024


//--------------------- .nv.shared.reserved.0     --------------------------
	.section	.nv.shared.reserved.0,"aw",@nobits
	.weak		__nv_reservedSMEM_offset_0_alias
	.size		__nv_reservedSMEM_offset_0_alias, 0, 0
	.other		__nv_reservedSMEM_offset_0_alias,@"STO_CUDA_RESERVED_SHARED STV_DEFAULT"
__nv_reservedSMEM_offset_0_alias:
	.zero		0


//--------------------- .nv.global                --------------------------
	.section	.nv.global,"aw",@nobits
.nv.global:
	.type		_ZN39_INTERNAL_6e0c1f09_4_k_cu_3bc17c31_62464cute1_E,@object
	.size		_ZN39_INTERNAL_6e0c1f09_4_k_cu_3bc17c31_62464cute1_E,(_ZN39_INTERNAL_6e0c1f09_4_k_cu_3bc17c31_62464cuda3std3__45__cpo6cbeginE - _ZN39_INTERNAL_6e0c1f09_4_k_cu_3bc17c31_62464cute1_E)
_ZN39_INTERNAL_6e0c1f09_4_k_cu_3bc17c31_62464cute1_E:
	.zero		1
	.type		_ZN39_INTERNAL_6e0c1f09_4_k_cu_3bc17c31_62464cuda3std3__45__cpo6cbeginE,@object
	.size		_ZN39_INTERNAL_6e0c1f09_4_k_cu_3bc17c31_62464cuda3std3__45__cpo6cbeginE,(_ZN39_INTERNAL_6e0c1f09_4_k_cu_3bc17c31_62464cuda3std3__48in_placeE - _ZN39_INTERNAL_6e0c1f09_4_k_cu_3bc17c31_62464cuda3std3__45__cpo6cbeginE)
_ZN39_INTERNAL_6e0c1f09_4_k_cu_3bc17c31_62464cuda3std3__45__cpo6cbeginE:
	.zero		1
	.type		_ZN39_INTERNAL_6e0c1f09_4_k_cu_3bc17c31_62464cuda3std3__48in_placeE,@object
	.size		_ZN39_INTERNAL_6e0c1f09_4_k_cu_3bc17c31_62464cuda3std3__48in_placeE,(_ZN39_INTERNAL_6e0c1f09_4_k_cu_3bc17c31_62464cuda3std6ranges3__45__cpo9iter_moveE - _ZN39_INTERNAL_6e0c1f09_4_k_cu_3bc17c31_62464cuda3std3__48in_placeE)
_ZN39_INTERNAL_6e0c1f09_4_k_cu_3bc17c31_62464cuda3std3__48in_placeE:
	.zero		1
	.type		_ZN39_INTERNAL_6e0c1f09_4_k_cu_3bc17c31_62464cuda3std6ranges3__45__cpo9iter_moveE,@object
	.size		_ZN39_INTERNAL_6e0c1f09_4_k_cu_3bc17c31_62464cuda3std6ranges3__45__cpo9iter_moveE,(_ZN39_INTERNAL_6e0c1f09_4_k_cu_3bc17c31_62464cuda3std3__45__cpo5beginE - _ZN39_INTERNAL_6e0c1f09_4_k_cu_3bc17c31_62464cuda3std6ranges3__45__cpo9iter_moveE)
_ZN39_INTERNAL_6e0c1f09_4_k_cu_3bc17c31_62464cuda3std6ranges3__45__cpo9iter_moveE:
	.zero		1
	.type		_ZN39_INTERNAL_6e0c1f09_4_k_cu_3bc17c31_62464cuda3std3__45__cpo5beginE,@object
	.size		_ZN39_INTERNAL_6e0c1f09_4_k_cu_3bc17c31_62464cuda3std3__45__cpo5beginE,(_ZN39_INTERNAL_6e0c1f09_4_k_cu_3bc17c31_62464cuda3std3__441_GLOBAL__N__6e0c1f09_4_k_cu_3bc17c31_62466ignoreE - _ZN39_INTERNAL_6e0c1f09_4_k_cu_3bc17c31_62464cuda3std3__45__cpo5beginE)
_ZN39_INTERNAL_6e0c1f09_4_k_cu_3bc17c31_62464cuda3std3__45__cpo5beginE:
	.zero		1
	.type		_ZN39_INTERNAL_6e0c1f09_4_k_cu_3bc17c31_62464cuda3std3__441_GLOBAL__N__6e0c1f09_4_k_cu_3bc17c31_62466ignoreE,@object
	.size		_ZN39_INTERNAL_6e0c1f09_4_k_cu_3bc17c31_62464cuda3std3__441_GLOBAL__N__6e0c1f09_4_k_cu_3bc17c31_62466ignoreE,(_ZN39_INTERNAL_6e0c1f09_4_k_cu_3bc17c31_62464cute7productE - _ZN39_INTERNAL_6e0c1f09_4_k_cu_3bc17c31_62464cuda3std3__441_GLOBAL__N__6e0c1f09_4_k_cu_3bc17c31_62466ignoreE)
_ZN39_INTERNAL_6e0c1f09_4_k_cu_3bc17c31_62464cuda3std3__441_GLOBAL__N__6e0c1f09_4_k_cu_3bc17c31_62466ignoreE:
	.zero		1
	.type		_ZN39_INTERNAL_6e0c1f09_4_k_cu_3bc17c31_62464cute7productE,@object
	.size		_ZN39_INTERNAL_6e0c1f09_4_k_cu_3bc17c31_62464cute7productE,(_ZN39_INTERNAL_6e0c1f09_4_k_cu_3bc17c31_62464cuda3std3__45__cpo3endE - _ZN39_INTERNAL_6e0c1f09_4_k_cu_3bc17c31_62464cute7productE)
_ZN39_INTERNAL_6e0c1f09_4_k_cu_3bc17c31_62464cute7productE:
	.zero		1
	.type		_ZN39_INTERNAL_6e0c1f09_4_k_cu_3bc17c31_62464cuda3std3__45__cpo3endE,@object
	.size		_ZN39_INTERNAL_6e0c1f09_4_k_cu_3bc17c31_62464cuda3std3__45__cpo3endE,(_ZN39_INTERNAL_6e0c1f09_4_k_cu_3bc17c31_62464cuda3std3__419piecewise_constructE - _ZN39_INTERNAL_6e0c1f09_4_k_cu_3bc17c31_62464cuda3std3__45__cpo3endE)
_ZN39_INTERNAL_6e0c1f09_4_k_cu_3bc17c31_62464cuda3std3__45__cpo3endE:
	.zero		1
	.type		_ZN39_INTERNAL_6e0c1f09_4_k_cu_3bc17c31_62464cuda3std3__419piecewise_constructE,@object
	.size		_ZN39_INTERNAL_6e0c1f09_4_k_cu_3bc17c31_62464cuda3std3__419piecewise_constructE,(_ZN39_INTERNAL_6e0c1f09_4_k_cu_3bc17c31_62464cuda3std3__45__cpo4cendE - _ZN39_INTERNAL_6e0c1f09_4_k_cu_3bc17c31_62464cuda3std3__419piecewise_constructE)
_ZN39_INTERNAL_6e0c1f09_4_k_cu_3bc17c31_62464cuda3std3__419piecewise_constructE:
	.zero		1
	.type		_ZN39_INTERNAL_6e0c1f09_4_k_cu_3bc17c31_62464cuda3std3__45__cpo4cendE,@object
	.size		_ZN39_INTERNAL_6e0c1f09_4_k_cu_3bc17c31_62464cuda3std3__45__cpo4cendE,(_ZN39_INTERNAL_6e0c1f09_4_k_cu_3bc17c31_62464cuda3std6ranges3__45__cpo4swapE - _ZN39_INTERNAL_6e0c1f09_4_k_cu_3bc17c31_62464cuda3std3__45__cpo4cendE)
_ZN39_INTERNAL_6e0c1f09_4_k_cu_3bc17c31_62464cuda3std3__45__cpo4cendE:
	.zero		1
	.type		_ZN39_INTERNAL_6e0c1f09_4_k_cu_3bc17c31_62464cuda3std6ranges3__45__cpo4swapE,@object
	.size		_ZN39_INTERNAL_6e0c1f09_4_k_cu_3bc17c31_62464cuda3std6ranges3__45__cpo4swapE,(.L_8 - _ZN39_INTERNAL_6e0c1f09_4_k_cu_3bc17c31_62464cuda3std6ranges3__45__cpo4swapE)
_ZN39_INTERNAL_6e0c1f09_4_k_cu_3bc17c31_62464cuda3std6ranges3__45__cpo4swapE:
	.zero		1
.L_8:


//--------------------- .nv.constant0._ZN7cutlass13device_kernelINS_4gemm6kernel13GemmUniversalIN4cute5tupleIJiiiiEEENS1_10collective13CollectiveMmaINS1_34MainloopSm90TmaGmmaWarpSpecializedILi3ENS5_IJNS4_1CILi2EEENSA_ILi1EEESC_EEENS1_35KernelTmaWarpSpecializedCooperativeEEENS5_IJNSA_ILi512EEENSA_ILi48EEENSA_ILi64EEEEEENS_6half_tENS5_IJlSC_lEEESK_SL_NS4_8TiledMMAINS4_8MMA_AtomIJNS4_4SM904GMMA25MMA_64x16x16_F32F16F16_SSILNSP_5MajorE0ELSR_0ELNSP_7ScaleInE1ELSS_1EEEEEENS4_6LayoutISD_NS5_IJSC_NSA_ILi0EEESW_EEEEENS5_IJNS4_10UnderscoreESZ_SZ_EEEEENS4_13SM90_TMA_LOADENS4_14ComposedLayoutINS4_7SwizzleILi3ELi4ELi3EEENS4_18smem_ptr_flag_bitsILi16EEENSV_INS5_IJNSA_ILi8EEESI_EEENS5_IJSI_SC_EEEEEEEvNS4_8identityENS4_23SM90_TMA_LOAD_MULTICASTES1C_vS1D_EENS_8epilogue10collective6detail29Sm90TmaWarpSpecializedAdapterINS1H_15DefaultEpilogueISK_SL_SL_NS1G_6thread17LinearCombinationISK_Li1EffLNS1L_9ScaleType4KindE0ELNS_15FloatRoundStyleE2ESK_EENS1_15EpilogueDefaultEEEEEvvEEEEvNT_6ParamsE --------------------------
	.section	.nv.constant0._ZN7cutlass13device_kernelINS_4gemm6kernel13GemmUniversalIN4cute5tupleIJiiiiEEENS1_10collective13CollectiveMmaINS1_34MainloopSm90TmaGmmaWarpSpecializedILi3ENS5_IJNS4_1CILi2EEENSA_ILi1EEESC_EEENS1_35KernelTmaWarpSpecializedCooperativeEEENS5_IJNSA_ILi512EEENSA_ILi48EEENSA_ILi64EEEEEENS_6half_tENS5_IJlSC_lEEESK_SL_NS4_8TiledMMAINS4_8MMA_AtomIJNS4_4SM904GMMA25MMA_64x16x16_F32F16F16_SSILNSP_5MajorE0ELSR_0ELNSP_7ScaleInE1ELSS_1EEEEEENS4_6LayoutISD_NS5_IJSC_NSA_ILi0EEESW_EEEEENS5_IJNS4_10UnderscoreESZ_SZ_EEEEENS4_13SM90_TMA_LOADENS4_14ComposedLayoutINS4_7SwizzleILi3ELi4ELi3EEENS4_18smem_ptr_flag_bitsILi16EEENSV_INS5_IJNSA_ILi8EEESI_EEENS5_IJSI_SC_EEEEEEEvNS4_8identityENS4_23SM90_TMA_LOAD_MULTICASTES1C_vS1D_EENS_8epilogue10collective6detail29Sm90TmaWarpSpecializedAdapterINS1H_15DefaultEpilogueISK_SL_SL_NS1G_6thread17LinearCombinationISK_Li1EffLNS1L_9ScaleType4KindE0ELNS_15FloatRoundStyleE2ESK_EENS1_15EpilogueDefaultEEEEEvvEEEEvNT_6ParamsE,"a",@progbits
	.sectionflags	@""
	.align	4
.nv.constant0._ZN7cutlass13device_kernelINS_4gemm6kernel13GemmUniversalIN4cute5tupleIJiiiiEEENS1_10collective13CollectiveMmaINS1_34MainloopSm90TmaGmmaWarpSpecializedILi3ENS5_IJNS4_1CILi2EEENSA_ILi1EEESC_EEENS1_35KernelTmaWarpSpecializedCooperativeEEENS5_IJNSA_ILi512EEENSA_ILi48EEENSA_ILi64EEEEEENS_6half_tENS5_IJlSC_lEEESK_SL_NS4_8TiledMMAINS4_8MMA_AtomIJNS4_4SM904GMMA25MMA_64x16x16_F32F16F16_SSILNSP_5MajorE0ELSR_0ELNSP_7ScaleInE1ELSS_1EEEEEENS4_6LayoutISD_NS5_IJSC_NSA_ILi0EEESW_EEEEENS5_IJNS4_10UnderscoreESZ_SZ_EEEEENS4_13SM90_TMA_LOADENS4_14ComposedLayoutINS4_7SwizzleILi3ELi4ELi3EEENS4_18smem_ptr_flag_bitsILi16EEENSV_INS5_IJNSA_ILi8EEESI_EEENS5_IJSI_SC_EEEEEEEvNS4_8identityENS4_23SM90_TMA_LOAD_MULTICASTES1C_vS1D_EENS_8epilogue10collective6detail29Sm90TmaWarpSpecializedAdapterINS1H_15DefaultEpilogueISK_SL_SL_NS1G_6thread17LinearCombinationISK_Li1EffLNS1L_9ScaleType4KindE0ELNS_15FloatRoundStyleE2ESK_EENS1_15EpilogueDefaultEEEEEvvEEEEvNT_6ParamsE:
	.zero		1664


//--------------------- SYMBOLS --------------------------

	.type		.nv.reservedSmem.offset0,@object
	.size		.nv.reservedSmem.offset0,0x4
	.type		__assertfail,@function
